// auto-generated by cutlass_sweep.gemm — config: {"arch": "sm_90", "cluster_m": 2, "cluster_n": 2, "dtype": "fp16", "stages": 4, "tile_k": 128, "tile_m": 128, "tile_n": 64}
#include "cutlass/cutlass.h"
#include "cutlass/gemm/collective/collective_builder.hpp"
#include "cutlass/gemm/device/gemm_universal_adapter.h"
#include "cutlass/gemm/kernel/gemm_universal.hpp"
#include "cutlass/epilogue/collective/collective_builder.hpp"

using ElemA = cutlass::half_t;
using ElemB = cutlass::half_t;
using ElemCD = cutlass::half_t;
using Acc  = float;
using TileShape    = cute::Shape<cute::_128, cute::_64, cute::_128>;
using ClusterShape = cute::Shape<cute::_2, cute::_2, cute::_1>;

using CollectiveEpilogue = typename cutlass::epilogue::collective::CollectiveBuilder<
    cutlass::arch::Sm90, cutlass::arch::OpClassTensorOp,
    TileShape, ClusterShape,
    cutlass::epilogue::collective::EpilogueTileAuto,
    Acc, Acc,
    ElemCD, cutlass::layout::RowMajor, 128 / cutlass::sizeof_bits<ElemCD>::value,
    ElemCD, cutlass::layout::RowMajor, 128 / cutlass::sizeof_bits<ElemCD>::value,
    cutlass::epilogue::collective::EpilogueScheduleAuto
  >::CollectiveOp;

using CollectiveMainloop = typename cutlass::gemm::collective::CollectiveBuilder<
    cutlass::arch::Sm90, cutlass::arch::OpClassTensorOp,
    ElemA, cutlass::layout::RowMajor, 128 / cutlass::sizeof_bits<ElemA>::value,
    ElemB, cutlass::layout::ColumnMajor, 128 / cutlass::sizeof_bits<ElemB>::value,
    Acc,
    TileShape, ClusterShape,
    cutlass::gemm::collective::StageCount<4>,
    cutlass::gemm::collective::KernelScheduleAuto
  >::CollectiveOp;

using GemmKernel = cutlass::gemm::kernel::GemmUniversal<
    cute::Shape<int,int,int,int>,
    CollectiveMainloop,
    CollectiveEpilogue
>;
using Gemm = cutlass::gemm::device::GemmUniversalAdapter<GemmKernel>;

// Force the device kernel symbol into the cubin without needing a host main.
auto* _anchor = &cutlass::device_kernel<GemmKernel>;


// ===== COMPILED SASS (sm_90a) =====

	.target	sm_90a

	.elftype	@"ET_EXEC"


//--------------------- .note.nv.tkinfo           --------------------------
	.section	.note.nv.tkinfo,"",@"SHT_NOTE"
	.sectionflags	@"SHF_NOTE_NV_TKINFO"
	.tkinfo
        /*0018*/ 	.word	0x00000002
        /*0030*/ 	.string	""
        /*0030*/ 	.string	"ptxas"
        /*0030*/ 	.string	"Cuda compilation tools, release 13.0, V13.0.88"
        /*0030*/ 	.string	"Build cuda_13.0.r13.0/compiler.36424714_0"
        /*0030*/ 	.string	"-arch sm_90a -m 64 "



//--------------------- .note.nv.cuinfo           --------------------------
	.section	.note.nv.cuinfo,"",@"SHT_NOTE"
	.sectionflags	@"SHF_NOTE_NV_CUINFO"
        /*0018*/ 	.short	0x0002
        /*001a*/ 	.short	0x005a
        /*001c*/ 	.short	0x0082
	.zero		2


//--------------------- .nv.info                  --------------------------
	.section	.nv.info,"",@"SHT_CUDA_INFO"
	.align	4


	//----- nvinfo : EIATTR_REGCOUNT
	.align		4
        /*0000*/ 	.byte	0x04, 0x2f
        /*0002*/ 	.short	(.L_15 - .L_14)
	.align		4
.L_14:
        /*0004*/ 	.word	index@(_ZN7cutlass13device_kernelINS_4gemm6kernel13GemmUniversalIN4cute5tupleIJiiiiEEENS1_10collective13CollectiveMmaINS1_34MainloopSm90TmaGmmaWarpSpecializedILi4ENS5_IJNS4_1CILi2EEESB_NSA_ILi1EEEEEENS1_35KernelTmaWarpSpecializedCooperativeEEENS5_IJNSA_ILi128EEENSA_ILi64EEESG_EEENS_6half_tENS5_IJlSC_lEEESJ_SK_NS4_8TiledMMAINS4_8MMA_AtomIJNS4_4SM904GMMA25MMA_64x64x16_F32F16F16_SSILNSO_5MajorE0ELSQ_0ELNSO_7ScaleInE1ELSR_1EEEEEENS4_6LayoutINS5_IJSB_SC_SC_EEENS5_IJSC_NSA_ILi0EEESW_EEEEENS5_IJNS4_10UnderscoreESZ_SZ_EEEEENS4_23SM90_TMA_LOAD_MULTICASTENS4_14ComposedLayoutINS4_7SwizzleILi3ELi4ELi3EEENS4_18smem_ptr_flag_bitsILi16EEENSU_INS5_IJNSA_ILi8EEESH_EEENS5_IJSH_SC_EEEEEEEvNS4_8identityES12_S1C_vS1D_EENS_8epilogue10collective6detail29Sm90TmaWarpSpecializedAdapterINS1G_15DefaultEpilogueISJ_SK_SK_NS1F_6thread17LinearCombinationISJ_Li1EffLNS1K_9ScaleType4KindE0ELNS_15FloatRoundStyleE2ESJ_EENS1_15EpilogueDefaultEEEEEvvEEEEvNT_6ParamsE)
        /*0008*/ 	.word	0x000000a8


	//----- nvinfo : EIATTR_FRAME_SIZE
	.align		4
.L_15:
        /*000c*/ 	.byte	0x04, 0x11
        /*000e*/ 	.short	(.L_17 - .L_16)
	.align		4
.L_16:
        /*0010*/ 	.word	index@(_ZN7cutlass13device_kernelINS_4gemm6kernel13GemmUniversalIN4cute5tupleIJiiiiEEENS1_10collective13CollectiveMmaINS1_34MainloopSm90TmaGmmaWarpSpecializedILi4ENS5_IJNS4_1CILi2EEESB_NSA_ILi1EEEEEENS1_35KernelTmaWarpSpecializedCooperativeEEENS5_IJNSA_ILi128EEENSA_ILi64EEESG_EEENS_6half_tENS5_IJlSC_lEEESJ_SK_NS4_8TiledMMAINS4_8MMA_AtomIJNS4_4SM904GMMA25MMA_64x64x16_F32F16F16_SSILNSO_5MajorE0ELSQ_0ELNSO_7ScaleInE1ELSR_1EEEEEENS4_6LayoutINS5_IJSB_SC_SC_EEENS5_IJSC_NSA_ILi0EEESW_EEEEENS5_IJNS4_10UnderscoreESZ_SZ_EEEEENS4_23SM90_TMA_LOAD_MULTICASTENS4_14ComposedLayoutINS4_7SwizzleILi3ELi4ELi3EEENS4_18smem_ptr_flag_bitsILi16EEENSU_INS5_IJNSA_ILi8EEESH_EEENS5_IJSH_SC_EEEEEEEvNS4_8identityES12_S1C_vS1D_EENS_8epilogue10collective6detail29Sm90TmaWarpSpecializedAdapterINS1G_15DefaultEpilogueISJ_SK_SK_NS1F_6thread17LinearCombinationISJ_Li1EffLNS1K_9ScaleType4KindE0ELNS_15FloatRoundStyleE2ESJ_EENS1_15EpilogueDefaultEEEEEvvEEEEvNT_6ParamsE)
        /*0014*/ 	.word	0x00000000


	//----- nvinfo : EIATTR_MIN_STACK_SIZE
	.align		4
.L_17:
        /*0018*/ 	.byte	0x04, 0x12
        /*001a*/ 	.short	(.L_19 - .L_18)
	.align		4
.L_18:
        /*001c*/ 	.word	index@(_ZN7cutlass13device_kernelINS_4gemm6kernel13GemmUniversalIN4cute5tupleIJiiiiEEENS1_10collective13CollectiveMmaINS1_34MainloopSm90TmaGmmaWarpSpecializedILi4ENS5_IJNS4_1CILi2EEESB_NSA_ILi1EEEEEENS1_35KernelTmaWarpSpecializedCooperativeEEENS5_IJNSA_ILi128EEENSA_ILi64EEESG_EEENS_6half_tENS5_IJlSC_lEEESJ_SK_NS4_8TiledMMAINS4_8MMA_AtomIJNS4_4SM904GMMA25MMA_64x64x16_F32F16F16_SSILNSO_5MajorE0ELSQ_0ELNSO_7ScaleInE1ELSR_1EEEEEENS4_6LayoutINS5_IJSB_SC_SC_EEENS5_IJSC_NSA_ILi0EEESW_EEEEENS5_IJNS4_10UnderscoreESZ_SZ_EEEEENS4_23SM90_TMA_LOAD_MULTICASTENS4_14ComposedLayoutINS4_7SwizzleILi3ELi4ELi3EEENS4_18smem_ptr_flag_bitsILi16EEENSU_INS5_IJNSA_ILi8EEESH_EEENS5_IJSH_SC_EEEEEEEvNS4_8identityES12_S1C_vS1D_EENS_8epilogue10collective6detail29Sm90TmaWarpSpecializedAdapterINS1G_15DefaultEpilogueISJ_SK_SK_NS1F_6thread17LinearCombinationISJ_Li1EffLNS1K_9ScaleType4KindE0ELNS_15FloatRoundStyleE2ESJ_EENS1_15EpilogueDefaultEEEEEvvEEEEvNT_6ParamsE)
        /*0020*/ 	.word	0x00000000
.L_19:


//--------------------- .nv.compat                --------------------------
	.section	.nv.compat,"",@"SHT_CUDA_COMPAT_INFO"
	.align	4
        /*0000*/ 	.byte	0x02, 0x09, 0x01, 0x00, 0x02, 0x02, 0x04, 0x00, 0x02, 0x05, 0x05, 0x00, 0x03, 0x07, 0x01, 0x01
        /*0010*/ 	.byte	0x02, 0x03, 0x01, 0x00, 0x02, 0x06, 0x01, 0x00, 0x04, 0x0b, 0x08, 0x00, 0x00, 0x00, 0x00, 0x00
        /*0020*/ 	.byte	0x00, 0x00, 0x00, 0x00


//--------------------- .nv.info._ZN7cutlass13device_kernelINS_4gemm6kernel13GemmUniversalIN4cute5tupleIJiiiiEEENS1_10collective13CollectiveMmaINS1_34MainloopSm90TmaGmmaWarpSpecializedILi4ENS5_IJNS4_1CILi2EEESB_NSA_ILi1EEEEEENS1_35KernelTmaWarpSpecializedCooperativeEEENS5_IJNSA_ILi128EEENSA_ILi64EEESG_EEENS_6half_tENS5_IJlSC_lEEESJ_SK_NS4_8TiledMMAINS4_8MMA_AtomIJNS4_4SM904GMMA25MMA_64x64x16_F32F16F16_SSILNSO_5MajorE0ELSQ_0ELNSO_7ScaleInE1ELSR_1EEEEEENS4_6LayoutINS5_IJSB_SC_SC_EEENS5_IJSC_NSA_ILi0EEESW_EEEEENS5_IJNS4_10UnderscoreESZ_SZ_EEEEENS4_23SM90_TMA_LOAD_MULTICASTENS4_14ComposedLayoutINS4_7SwizzleILi3ELi4ELi3EEENS4_18smem_ptr_flag_bitsILi16EEENSU_INS5_IJNSA_ILi8EEESH_EEENS5_IJSH_SC_EEEEEEEvNS4_8identityES12_S1C_vS1D_EENS_8epilogue10collective6detail29Sm90TmaWarpSpecializedAdapterINS1G_15DefaultEpilogueISJ_SK_SK_NS1F_6thread17LinearCombinationISJ_Li1EffLNS1K_9ScaleType4KindE0ELNS_15FloatRoundStyleE2ESJ_EENS1_15EpilogueDefaultEEEEEvvEEEEvNT_6ParamsE --------------------------
	.section	.nv.info._ZN7cutlass13device_kernelINS_4gemm6kernel13GemmUniversalIN4cute5tupleIJiiiiEEENS1_10collective13CollectiveMmaINS1_34MainloopSm90TmaGmmaWarpSpecializedILi4ENS5_IJNS4_1CILi2EEESB_NSA_ILi1EEEEEENS1_35KernelTmaWarpSpecializedCooperativeEEENS5_IJNSA_ILi128EEENSA_ILi64EEESG_EEENS_6half_tENS5_IJlSC_lEEESJ_SK_NS4_8TiledMMAINS4_8MMA_AtomIJNS4_4SM904GMMA25MMA_64x64x16_F32F16F16_SSILNSO_5MajorE0ELSQ_0ELNSO_7ScaleInE1ELSR_1EEEEEENS4_6LayoutINS5_IJSB_SC_SC_EEENS5_IJSC_NSA_ILi0EEESW_EEEEENS5_IJNS4_10UnderscoreESZ_SZ_EEEEENS4_23SM90_TMA_LOAD_MULTICASTENS4_14ComposedLayoutINS4_7SwizzleILi3ELi4ELi3EEENS4_18smem_ptr_flag_bitsILi16EEENSU_INS5_IJNSA_ILi8EEESH_EEENS5_IJSH_SC_EEEEEEEvNS4_8identityES12_S1C_vS1D_EENS_8epilogue10collective6detail29Sm90TmaWarpSpecializedAdapterINS1G_15DefaultEpilogueISJ_SK_SK_NS1F_6thread17LinearCombinationISJ_Li1EffLNS1K_9ScaleType4KindE0ELNS_15FloatRoundStyleE2ESJ_EENS1_15EpilogueDefaultEEEEEvvEEEEvNT_6ParamsE,"",@"SHT_CUDA_INFO"
	.sectionflags	@""
	.align	4


	//----- nvinfo : EIATTR_CUDA_API_VERSION
	.align		4
        /*0000*/ 	.byte	0x04, 0x37
        /*0002*/ 	.short	(.L_21 - .L_20)
.L_20:
        /*0004*/ 	.word	0x00000082


	//----- nvinfo : EIATTR_KPARAM_INFO
	.align		4
.L_21:
        /*0008*/ 	.byte	0x04, 0x17
        /*000a*/ 	.short	(.L_23 - .L_22)
.L_22:
        /*000c*/ 	.word	0x00000000
        /*0010*/ 	.short	0x0000
        /*0012*/ 	.short	0x0070
        /*0014*/ 	.byte	0x00, 0xf0, 0x01, 0x10


	//----- nvinfo : EIATTR_SPARSE_MMA_MASK
	.align		4
.L_23:
        /*0018*/ 	.byte	0x03, 0x50
        /*001a*/ 	.short	0x0000


	//----- nvinfo : EIATTR_MAXREG_COUNT
	.align		4
        /*001c*/ 	.byte	0x03, 0x1b
        /*001e*/ 	.short	0x00a8


	//----- nvinfo : EIATTR_NUM_BARRIERS
	.align		4
        /*0020*/ 	.byte	0x02, 0x4c
        /*0022*/ 	.byte	0x01
	.zero		1


	//----- nvinfo : EIATTR_EXTERNS
	.align		4
        /*0024*/ 	.byte	0x04, 0x0f
        /*0026*/ 	.short	(.L_25 - .L_24)


	//   ....[0]....
	.align		4
.L_24:
        /*0028*/ 	.word	index@(__assertfail)


	//----- nvinfo : EIATTR_MERCURY_ISA_VERSION
	.align		4
.L_25:
        /*002c*/ 	.byte	0x03, 0x5f
        /*002e*/ 	.short	0x0101


	//----- nvinfo : EIATTR_INT_WARP_WIDE_INSTR_OFFSETS
	.align		4
        /*0030*/ 	.byte	0x04, 0x31
        /*0032*/ 	.short	(.L_27 - .L_26)


	//   ....[0]....
.L_26:
        /*0034*/ 	.word	0x00000480


	//   ....[1]....
        /*0038*/ 	.word	0x000004a0


	//   ....[2]....
        /*003c*/ 	.word	0x00000680


	//   ....[3]....
        /*0040*/ 	.word	0x00002280


	//----- nvinfo : EIATTR_COOP_GROUP_MASK_REGIDS
	.align		4
.L_27:
        /*0044*/ 	.byte	0x04, 0x29
        /*0046*/ 	.short	(.L_29 - .L_28)


	//   ....[0]....
.L_28:
        /*0048*/ 	.word	0xffffffff


	//   ....[1]....
        /*004c*/ 	.word	0xffffffff


	//   ....[2]....
        /*0050*/ 	.word	0xffffffff


	//   ....[3]....
        /*0054*/ 	.word	0xffffffff


	//   ....[4]....
        /*0058*/ 	.word	0xffffffff


	//   ....[5]....
        /*005c*/ 	.word	0xffffffff


	//----- nvinfo : EIATTR_COOP_GROUP_INSTR_OFFSETS
	.align		4
.L_29:
        /*0060*/ 	.byte	0x04, 0x28
        /*0062*/ 	.short	(.L_31 - .L_30)


	//   ....[0]....
.L_30:
        /*0064*/ 	.word	0x00000060


	//   ....[1]....
        /*0068*/ 	.word	0x00000070


	//   ....[2]....
        /*006c*/ 	.word	0x00000130


	//   ....[3]....
        /*0070*/ 	.word	0x000002d0


	//   ....[4]....
        /*0074*/ 	.word	0x00000800


	//   ....[5]....
        /*0078*/ 	.word	0x00001480


	//----- nvinfo : EIATTR_REG_RECONFIG
	.align		4
.L_31:
        /*007c*/ 	.byte	0x01, 0x54
	.zero		2


	//----- nvinfo : EIATTR_SYSCALL_OFFSETS
	.align		4
        /*0080*/ 	.byte	0x04, 0x46
        /*0082*/ 	.short	(.L_33 - .L_32)


	//   ....[0]....
.L_32:
        /*0084*/ 	.word	0x00001670


	//----- nvinfo : EIATTR_MBARRIER_INSTR_OFFSETS
	.align		4
.L_33:
        /*0088*/ 	.byte	0x04, 0x39
        /*008a*/ 	.short	(.L_35 - .L_34)


	//   ....[0]....
.L_34:
        /*008c*/ 	.word	0x00000230
        /*0090*/ 	.word	0x000000ff
        /*0094*/ 	.word	0x00000000
        /*0098*/ 	.short	0x0100
        /*009a*/ 	.byte	0x08
	.zero		1


	//   ....[1]....
        /*009c*/ 	.word	0x00000240
        /*00a0*/ 	.word	0x000000ff
        /*00a4*/ 	.word	0x00000020
        /*00a8*/ 	.short	0x0100
        /*00aa*/ 	.byte	0x08
	.zero		1


	//   ....[2]....
        /*00ac*/ 	.word	0x00000250
        /*00b0*/ 	.word	0x000000ff
        /*00b4*/ 	.word	0x00000008
        /*00b8*/ 	.short	0x0100
        /*00ba*/ 	.byte	0x08
	.zero		1


	//   ....[3]....
        /*00bc*/ 	.word	0x00000260
        /*00c0*/ 	.word	0x000000ff
        /*00c4*/ 	.word	0x00000028
        /*00c8*/ 	.short	0x0100
        /*00ca*/ 	.byte	0x08
	.zero		1


	//   ....[4]....
        /*00cc*/ 	.word	0x00000270
        /*00d0*/ 	.word	0x000000ff
        /*00d4*/ 	.word	0x00000010
        /*00d8*/ 	.short	0x0100
        /*00da*/ 	.byte	0x08
	.zero		1


	//   ....[5]....
        /*00dc*/ 	.word	0x00000280
        /*00e0*/ 	.word	0x000000ff
        /*00e4*/ 	.word	0x00000030
        /*00e8*/ 	.short	0x0100
        /*00ea*/ 	.byte	0x08
	.zero		1


	//   ....[6]....
        /*00ec*/ 	.word	0x00000290
        /*00f0*/ 	.word	0x000000ff
        /*00f4*/ 	.word	0x00000018
        /*00f8*/ 	.short	0x0100
        /*00fa*/ 	.byte	0x08
	.zero		1


	//   ....[7]....
        /*00fc*/ 	.word	0x000002a0
        /*0100*/ 	.word	0x000000ff
        /*0104*/ 	.word	0x00000038
        /*0108*/ 	.short	0x0100
        /*010a*/ 	.byte	0x08
	.zero		1


	//   ....[8]....
        /*010c*/ 	.word	0x00000710
        /*0110*/ 	.word	0x000000ff
        /*0114*/ 	.word	0x00000050
        /*0118*/ 	.short	0x0100
        /*011a*/ 	.byte	0x06
	.zero		1


	//   ....[9]....
        /*011c*/ 	.word	0x000007a0
        /*0120*/ 	.word	0x000000ff
        /*0124*/ 	.word	0x00000058
        /*0128*/ 	.short	0x0100
        /*012a*/ 	.byte	0x06
	.zero		1


	//   ....[10]....
        /*012c*/ 	.word	0x00001730
        /*0130*/ 	.word	0x00000003
        /*0134*/ 	.word	0x00000000
        /*0138*/ 	.short	0x010a
        /*013a*/ 	.byte	0x3f
	.zero		1


	//   ....[11]....
        /*013c*/ 	.word	0x00001790
        /*0140*/ 	.word	0x00000003
        /*0144*/ 	.word	0x00000000
        /*0148*/ 	.short	0x010a
        /*014a*/ 	.byte	0x3f
	.zero		1


	//   ....[12]....
        /*014c*/ 	.word	0x00001cd0
        /*0150*/ 	.word	0x00000005
        /*0154*/ 	.word	0x00000000
        /*0158*/ 	.short	0x010a
        /*015a*/ 	.byte	0x3f
	.zero		1


	//   ....[13]....
        /*015c*/ 	.word	0x00001d10
        /*0160*/ 	.word	0x00000005
        /*0164*/ 	.word	0x00000000
        /*0168*/ 	.short	0x010a
        /*016a*/ 	.byte	0x3f
	.zero		1


	//   ....[14]....
        /*016c*/ 	.word	0x00002130
        /*0170*/ 	.word	0x00000004
        /*0174*/ 	.word	0x00000000
        /*0178*/ 	.short	0x0101
        /*017a*/ 	.byte	0x3f
	.zero		1


	//   ....[15]....
        /*017c*/ 	.word	0x000022f0
        /*0180*/ 	.word	0x00000000
        /*0184*/ 	.word	0x00000000
        /*0188*/ 	.short	0x0101
        /*018a*/ 	.byte	0x3f
	.zero		1


	//   ....[16]....
        /*018c*/ 	.word	0x000056f0
        /*0190*/ 	.word	0x00000014
        /*0194*/ 	.word	0x00000020
        /*0198*/ 	.short	0x010a
        /*019a*/ 	.byte	0x3f
	.zero		1


	//   ....[17]....
        /*019c*/ 	.word	0x00005b90
        /*01a0*/ 	.word	0x00000004
        /*01a4*/ 	.word	0x00000058
        /*01a8*/ 	.short	0x0101
        /*01aa*/ 	.byte	0x3f
	.zero		1


	//   ....[18]....
        /*01ac*/ 	.word	0x000062b0
        /*01b0*/ 	.word	0x00000005
        /*01b4*/ 	.word	0x00000000
        /*01b8*/ 	.short	0x010a
        /*01ba*/ 	.byte	0x3f
	.zero		1


	//   ....[19]....
        /*01bc*/ 	.word	0x00006330
        /*01c0*/ 	.word	0x00000007
        /*01c4*/ 	.word	0x00000000
        /*01c8*/ 	.short	0x010a
        /*01ca*/ 	.byte	0x3f
	.zero		1


	//   ....[20]....
        /*01cc*/ 	.word	0x000063c0
        /*01d0*/ 	.word	0x00000006
        /*01d4*/ 	.word	0x00000000
        /*01d8*/ 	.short	0x010a
        /*01da*/ 	.byte	0x3f
	.zero		1


	//   ....[21]....
        /*01dc*/ 	.word	0x00006450
        /*01e0*/ 	.word	0x00000003
        /*01e4*/ 	.word	0x00000000
        /*01e8*/ 	.short	0x010a
        /*01ea*/ 	.byte	0x3f
	.zero		1


	//   ....[22]....
        /*01ec*/ 	.word	0x000064b0
        /*01f0*/ 	.word	0x00000003
        /*01f4*/ 	.word	0x00000000
        /*01f8*/ 	.short	0x010a
        /*01fa*/ 	.byte	0x3f
	.zero		1


	//   ....[23]....
        /*01fc*/ 	.word	0x00006500
        /*0200*/ 	.word	0x00000005
        /*0204*/ 	.word	0x00000000
        /*0208*/ 	.short	0x010a
        /*020a*/ 	.byte	0x3f
	.zero		1


	//   ....[24]....
        /*020c*/ 	.word	0x000065d0
        /*0210*/ 	.word	0x00000014
        /*0214*/ 	.word	0x00000020
        /*0218*/ 	.short	0x010a
        /*021a*/ 	.byte	0x3f
	.zero		1


	//   ....[25]....
        /*021c*/ 	.word	0x000066a0
        /*0220*/ 	.word	0x00000005
        /*0224*/ 	.word	0x00000000
        /*0228*/ 	.short	0x010a
        /*022a*/ 	.byte	0x3f
	.zero		1


	//   ....[26]....
        /*022c*/ 	.word	0x000066f0
        /*0230*/ 	.word	0x00000007
        /*0234*/ 	.word	0x00000000
        /*0238*/ 	.short	0x010a
        /*023a*/ 	.byte	0x3f
	.zero		1


	//   ....[27]....
        /*023c*/ 	.word	0x00006740
        /*0240*/ 	.word	0x00000006
        /*0244*/ 	.word	0x00000000
        /*0248*/ 	.short	0x010a
        /*024a*/ 	.byte	0x3f
	.zero		1


	//----- nvinfo : EIATTR_NUM_MBARRIERS
	.align		4
.L_35:
        /*024c*/ 	.byte	0x03, 0x38
        /*024e*/ 	.short	0x000a


	//----- nvinfo : EIATTR_EXIT_INSTR_OFFSETS
	.align		4
        /*0250*/ 	.byte	0x04, 0x1c
        /*0252*/ 	.short	(.L_37 - .L_36)


	//   ....[0]....
.L_36:
        /*0254*/ 	.word	0x000009d0


	//   ....[1]....
        /*0258*/ 	.word	0x000011e0


	//   ....[2]....
        /*025c*/ 	.word	0x00004d90


	//   ....[3]....
        /*0260*/ 	.word	0x000052f0


	//   ....[4]....
        /*0264*/ 	.word	0x000064a0


	//----- nvinfo : EIATTR_MAX_THREADS
	.align		4
.L_37:
        /*0268*/ 	.byte	0x04, 0x05
        /*026a*/ 	.short	(.L_39 - .L_38)
.L_38:
        /*026c*/ 	.word	0x00000180
        /*0270*/ 	.word	0x00000001
        /*0274*/ 	.word	0x00000001


	//----- nvinfo : EIATTR_CRS_STACK_SIZE
	.align		4
.L_39:
        /*0278*/ 	.byte	0x04, 0x1e
        /*027a*/ 	.short	(.L_41 - .L_40)
.L_40:
        /*027c*/ 	.word	0x00000000


	//----- nvinfo : EIATTR_CBANK_PARAM_SIZE
	.align		4
.L_41:
        /*0280*/ 	.byte	0x03, 0x19
        /*0282*/ 	.short	0x0470


	//----- nvinfo : EIATTR_PARAM_CBANK
	.align		4
        /*0284*/ 	.byte	0x04, 0x0a
        /*0286*/ 	.short	(.L_43 - .L_42)
	.align		4
.L_42:
        /*0288*/ 	.word	index@(.nv.constant0._ZN7cutlass13device_kernelINS_4gemm6kernel13GemmUniversalIN4cute5tupleIJiiiiEEENS1_10collective13CollectiveMmaINS1_34MainloopSm90TmaGmmaWarpSpecializedILi4ENS5_IJNS4_1CILi2EEESB_NSA_ILi1EEEEEENS1_35KernelTmaWarpSpecializedCooperativeEEENS5_IJNSA_ILi128EEENSA_ILi64EEESG_EEENS_6half_tENS5_IJlSC_lEEESJ_SK_NS4_8TiledMMAINS4_8MMA_AtomIJNS4_4SM904GMMA25MMA_64x64x16_F32F16F16_SSILNSO_5MajorE0ELSQ_0ELNSO_7ScaleInE1ELSR_1EEEEEENS4_6LayoutINS5_IJSB_SC_SC_EEENS5_IJSC_NSA_ILi0EEESW_EEEEENS5_IJNS4_10UnderscoreESZ_SZ_EEEEENS4_23SM90_TMA_LOAD_MULTICASTENS4_14ComposedLayoutINS4_7SwizzleILi3ELi4ELi3EEENS4_18smem_ptr_flag_bitsILi16EEENSU_INS5_IJNSA_ILi8EEESH_EEENS5_IJSH_SC_EEEEEEEvNS4_8identityES12_S1C_vS1D_EENS_8epilogue10collective6detail29Sm90TmaWarpSpecializedAdapterINS1G_15DefaultEpilogueISJ_SK_SK_NS1F_6thread17LinearCombinationISJ_Li1EffLNS1K_9ScaleType4KindE0ELNS_15FloatRoundStyleE2ESJ_EENS1_15EpilogueDefaultEEEEEvvEEEEvNT_6ParamsE)
        /*028c*/ 	.short	0x0210
        /*028e*/ 	.short	0x0470


	//----- nvinfo : EIATTR_SW_WAR
	.align		4
.L_43:
        /*0290*/ 	.byte	0x04, 0x36
        /*0292*/ 	.short	(.L_45 - .L_44)
.L_44:
        /*0294*/ 	.word	0x00000008
.L_45:


//--------------------- .nv.callgraph             --------------------------
	.section	.nv.callgraph,"",@"SHT_CUDA_CALLGRAPH"
	.align	4
	.sectionentsize	8
	.align		4
        /*0000*/ 	.word	0x00000000
	.align		4
        /*0004*/ 	.word	0xffffffff
	.align		4
        /*0008*/ 	.word	index@(_ZN7cutlass13device_kernelINS_4gemm6kernel13GemmUniversalIN4cute5tupleIJiiiiEEENS1_10collective13CollectiveMmaINS1_34MainloopSm90TmaGmmaWarpSpecializedILi4ENS5_IJNS4_1CILi2EEESB_NSA_ILi1EEEEEENS1_35KernelTmaWarpSpecializedCooperativeEEENS5_IJNSA_ILi128EEENSA_ILi64EEESG_EEENS_6half_tENS5_IJlSC_lEEESJ_SK_NS4_8TiledMMAINS4_8MMA_AtomIJNS4_4SM904GMMA25MMA_64x64x16_F32F16F16_SSILNSO_5MajorE0ELSQ_0ELNSO_7ScaleInE1ELSR_1EEEEEENS4_6LayoutINS5_IJSB_SC_SC_EEENS5_IJSC_NSA_ILi0EEESW_EEEEENS5_IJNS4_10UnderscoreESZ_SZ_EEEEENS4_23SM90_TMA_LOAD_MULTICASTENS4_14ComposedLayoutINS4_7SwizzleILi3ELi4ELi3EEENS4_18smem_ptr_flag_bitsILi16EEENSU_INS5_IJNSA_ILi8EEESH_EEENS5_IJSH_SC_EEEEEEEvNS4_8identityES12_S1C_vS1D_EENS_8epilogue10collective6detail29Sm90TmaWarpSpecializedAdapterINS1G_15DefaultEpilogueISJ_SK_SK_NS1F_6thread17LinearCombinationISJ_Li1EffLNS1K_9ScaleType4KindE0ELNS_15FloatRoundStyleE2ESJ_EENS1_15EpilogueDefaultEEEEEvvEEEEvNT_6ParamsE)
	.align		4
        /*000c*/ 	.word	index@(__assertfail)
	.align		4
        /*0010*/ 	.word	0x00000000
	.align		4
        /*0014*/ 	.word	0xfffffffe
	.align		4
        /*0018*/ 	.word	0x00000000
	.align		4
        /*001c*/ 	.word	0xfffffffd
	.align		4
        /*0020*/ 	.word	0x00000000
	.align		4
        /*0024*/ 	.word	0xfffffffc


//--------------------- .nv.constant4             --------------------------
	.section	.nv.constant4,"a",@progbits
	.align	8
	.align		8
.nv.constant4:
        /*0000*/ 	.dword	__assertfail
	.align		8
        /*0008*/ 	.dword	__unnamed_1
	.align		8
        /*0010*/ 	.dword	_ZN39_INTERNAL_5fffde0d_4_k_cu_1348be61_37964cuda3std3__45__cpo5beginE
	.align		8
        /*0018*/ 	.dword	_ZN39_INTERNAL_5fffde0d_4_k_cu_1348be61_37964cuda3std3__45__cpo3endE
	.align		8
        /*0020*/ 	.dword	_ZN39_INTERNAL_5fffde0d_4_k_cu_1348be61_37964cuda3std3__45__cpo6cbeginE
	.align		8
        /*0028*/ 	.dword	_ZN39_INTERNAL_5fffde0d_4_k_cu_1348be61_37964cuda3std3__45__cpo4cendE
	.align		8
        /*0030*/ 	.dword	_ZN39_INTERNAL_5fffde0d_4_k_cu_1348be61_37964cuda3std3__441_GLOBAL__N__5fffde0d_4_k_cu_1348be61_37966ignoreE
	.align		8
        /*0038*/ 	.dword	_ZN39_INTERNAL_5fffde0d_4_k_cu_1348be61_37964cuda3std3__419piecewise_constructE
	.align		8
        /*0040*/ 	.dword	_ZN39_INTERNAL_5fffde0d_4_k_cu_1348be61_37964cuda3std3__48in_placeE
	.align		8
        /*0048*/ 	.dword	_ZN39_INTERNAL_5fffde0d_4_k_cu_1348be61_37964cuda3std6ranges3__45__cpo4swapE
	.align		8
        /*0050*/ 	.dword	_ZN39_INTERNAL_5fffde0d_4_k_cu_1348be61_37964cuda3std6ranges3__45__cpo9iter_moveE
	.align		8
        /*0058*/ 	.dword	_ZN39_INTERNAL_5fffde0d_4_k_cu_1348be61_37964cute7productE
	.align		8
        /*0060*/ 	.dword	_ZN39_INTERNAL_5fffde0d_4_k_cu_1348be61_37964cute1_E
	.align		8
        /*0068*/ 	.dword	$str$22
	.align		8
        /*0070*/ 	.dword	$str$23


//--------------------- .text._ZN7cutlass13device_kernelINS_4gemm6kernel13GemmUniversalIN4cute5tupleIJiiiiEEENS1_10collective13CollectiveMmaINS1_34MainloopSm90TmaGmmaWarpSpecializedILi4ENS5_IJNS4_1CILi2EEESB_NSA_ILi1EEEEEENS1_35KernelTmaWarpSpecializedCooperativeEEENS5_IJNSA_ILi128EEENSA_ILi64EEESG_EEENS_6half_tENS5_IJlSC_lEEESJ_SK_NS4_8TiledMMAINS4_8MMA_AtomIJNS4_4SM904GMMA25MMA_64x64x16_F32F16F16_SSILNSO_5MajorE0ELSQ_0ELNSO_7ScaleInE1ELSR_1EEEEEENS4_6LayoutINS5_IJSB_SC_SC_EEENS5_IJSC_NSA_ILi0EEESW_EEEEENS5_IJNS4_10UnderscoreESZ_SZ_EEEEENS4_23SM90_TMA_LOAD_MULTICASTENS4_14ComposedLayoutINS4_7SwizzleILi3ELi4ELi3EEENS4_18smem_ptr_flag_bitsILi16EEENSU_INS5_IJNSA_ILi8EEESH_EEENS5_IJSH_SC_EEEEEEEvNS4_8identityES12_S1C_vS1D_EENS_8epilogue10collective6detail29Sm90TmaWarpSpecializedAdapterINS1G_15DefaultEpilogueISJ_SK_SK_NS1F_6thread17LinearCombinationISJ_Li1EffLNS1K_9ScaleType4KindE0ELNS_15FloatRoundStyleE2ESJ_EENS1_15EpilogueDefaultEEEEEvvEEEEvNT_6ParamsE --------------------------
	.section	.text._ZN7cutlass13device_kernelINS_4gemm6kernel13GemmUniversalIN4cute5tupleIJiiiiEEENS1_10collective13CollectiveMmaINS1_34MainloopSm90TmaGmmaWarpSpecializedILi4ENS5_IJNS4_1CILi2EEESB_NSA_ILi1EEEEEENS1_35KernelTmaWarpSpecializedCooperativeEEENS5_IJNSA_ILi128EEENSA_ILi64EEESG_EEENS_6half_tENS5_IJlSC_lEEESJ_SK_NS4_8TiledMMAINS4_8MMA_AtomIJNS4_4SM904GMMA25MMA_64x64x16_F32F16F16_SSILNSO_5MajorE0ELSQ_0ELNSO_7ScaleInE1ELSR_1EEEEEENS4_6LayoutINS5_IJSB_SC_SC_EEENS5_IJSC_NSA_ILi0EEESW_EEEEENS5_IJNS4_10UnderscoreESZ_SZ_EEEEENS4_23SM90_TMA_LOAD_MULTICASTENS4_14ComposedLayoutINS4_7SwizzleILi3ELi4ELi3EEENS4_18smem_ptr_flag_bitsILi16EEENSU_INS5_IJNSA_ILi8EEESH_EEENS5_IJSH_SC_EEEEEEEvNS4_8identityES12_S1C_vS1D_EENS_8epilogue10collective6detail29Sm90TmaWarpSpecializedAdapterINS1G_15DefaultEpilogueISJ_SK_SK_NS1F_6thread17LinearCombinationISJ_Li1EffLNS1K_9ScaleType4KindE0ELNS_15FloatRoundStyleE2ESJ_EENS1_15EpilogueDefaultEEEEEvvEEEEvNT_6ParamsE,"ax",@progbits
	.align	128
.text._ZN7cutlass13device_kernelINS_4gemm6kernel13GemmUniversalIN4cute5tupleIJiiiiEEENS1_10collective13CollectiveMmaINS1_34MainloopSm90TmaGmmaWarpSpecializedILi4ENS5_IJNS4_1CILi2EEESB_NSA_ILi1EEEEEENS1_35KernelTmaWarpSpecializedCooperativeEEENS5_IJNSA_ILi128EEENSA_ILi64EEESG_EEENS_6half_tENS5_IJlSC_lEEESJ_SK_NS4_8TiledMMAINS4_8MMA_AtomIJNS4_4SM904GMMA25MMA_64x64x16_F32F16F16_SSILNSO_5MajorE0ELSQ_0ELNSO_7ScaleInE1ELSR_1EEEEEENS4_6LayoutINS5_IJSB_SC_SC_EEENS5_IJSC_NSA_ILi0EEESW_EEEEENS5_IJNS4_10UnderscoreESZ_SZ_EEEEENS4_23SM90_TMA_LOAD_MULTICASTENS4_14ComposedLayoutINS4_7SwizzleILi3ELi4ELi3EEENS4_18smem_ptr_flag_bitsILi16EEENSU_INS5_IJNSA_ILi8EEESH_EEENS5_IJSH_SC_EEEEEEEvNS4_8identityES12_S1C_vS1D_EENS_8epilogue10collective6detail29Sm90TmaWarpSpecializedAdapterINS1G_15DefaultEpilogueISJ_SK_SK_NS1F_6thread17LinearCombinationISJ_Li1EffLNS1K_9ScaleType4KindE0ELNS_15FloatRoundStyleE2ESJ_EENS1_15EpilogueDefaultEEEEEvvEEEEvNT_6ParamsE:
        .type           _ZN7cutlass13device_kernelINS_4gemm6kernel13GemmUniversalIN4cute5tupleIJiiiiEEENS1_10collective13CollectiveMmaINS1_34MainloopSm90TmaGmmaWarpSpecializedILi4ENS5_IJNS4_1CILi2EEESB_NSA_ILi1EEEEEENS1_35KernelTmaWarpSpecializedCooperativeEEENS5_IJNSA_ILi128EEENSA_ILi64EEESG_EEENS_6half_tENS5_IJlSC_lEEESJ_SK_NS4_8TiledMMAINS4_8MMA_AtomIJNS4_4SM904GMMA25MMA_64x64x16_F32F16F16_SSILNSO_5MajorE0ELSQ_0ELNSO_7ScaleInE1ELSR_1EEEEEENS4_6LayoutINS5_IJSB_SC_SC_EEENS5_IJSC_NSA_ILi0EEESW_EEEEENS5_IJNS4_10UnderscoreESZ_SZ_EEEEENS4_23SM90_TMA_LOAD_MULTICASTENS4_14ComposedLayoutINS4_7SwizzleILi3ELi4ELi3EEENS4_18smem_ptr_flag_bitsILi16EEENSU_INS5_IJNSA_ILi8EEESH_EEENS5_IJSH_SC_EEEEEEEvNS4_8identityES12_S1C_vS1D_EENS_8epilogue10collective6detail29Sm90TmaWarpSpecializedAdapterINS1G_15DefaultEpilogueISJ_SK_SK_NS1F_6thread17LinearCombinationISJ_Li1EffLNS1K_9ScaleType4KindE0ELNS_15FloatRoundStyleE2ESJ_EENS1_15EpilogueDefaultEEEEEvvEEEEvNT_6ParamsE,@function
        .size           _ZN7cutlass13device_kernelINS_4gemm6kernel13GemmUniversalIN4cute5tupleIJiiiiEEENS1_10collective13CollectiveMmaINS1_34MainloopSm90TmaGmmaWarpSpecializedILi4ENS5_IJNS4_1CILi2EEESB_NSA_ILi1EEEEEENS1_35KernelTmaWarpSpecializedCooperativeEEENS5_IJNSA_ILi128EEENSA_ILi64EEESG_EEENS_6half_tENS5_IJlSC_lEEESJ_SK_NS4_8TiledMMAINS4_8MMA_AtomIJNS4_4SM904GMMA25MMA_64x64x16_F32F16F16_SSILNSO_5MajorE0ELSQ_0ELNSO_7ScaleInE1ELSR_1EEEEEENS4_6LayoutINS5_IJSB_SC_SC_EEENS5_IJSC_NSA_ILi0EEESW_EEEEENS5_IJNS4_10UnderscoreESZ_SZ_EEEEENS4_23SM90_TMA_LOAD_MULTICASTENS4_14ComposedLayoutINS4_7SwizzleILi3ELi4ELi3EEENS4_18smem_ptr_flag_bitsILi16EEENSU_INS5_IJNSA_ILi8EEESH_EEENS5_IJSH_SC_EEEEEEEvNS4_8identityES12_S1C_vS1D_EENS_8epilogue10collective6detail29Sm90TmaWarpSpecializedAdapterINS1G_15DefaultEpilogueISJ_SK_SK_NS1F_6thread17LinearCombinationISJ_Li1EffLNS1K_9ScaleType4KindE0ELNS_15FloatRoundStyleE2ESJ_EENS1_15EpilogueDefaultEEEEEvvEEEEvNT_6ParamsE,(.L_x_133 - _ZN7cutlass13device_kernelINS_4gemm6kernel13GemmUniversalIN4cute5tupleIJiiiiEEENS1_10collective13CollectiveMmaINS1_34MainloopSm90TmaGmmaWarpSpecializedILi4ENS5_IJNS4_1CILi2EEESB_NSA_ILi1EEEEEENS1_35KernelTmaWarpSpecializedCooperativeEEENS5_IJNSA_ILi128EEENSA_ILi64EEESG_EEENS_6half_tENS5_IJlSC_lEEESJ_SK_NS4_8TiledMMAINS4_8MMA_AtomIJNS4_4SM904GMMA25MMA_64x64x16_F32F16F16_SSILNSO_5MajorE0ELSQ_0ELNSO_7ScaleInE1ELSR_1EEEEEENS4_6LayoutINS5_IJSB_SC_SC_EEENS5_IJSC_NSA_ILi0EEESW_EEEEENS5_IJNS4_10UnderscoreESZ_SZ_EEEEENS4_23SM90_TMA_LOAD_MULTICASTENS4_14ComposedLayoutINS4_7SwizzleILi3ELi4ELi3EEENS4_18smem_ptr_flag_bitsILi16EEENSU_INS5_IJNSA_ILi8EEESH_EEENS5_IJSH_SC_EEEEEEEvNS4_8identityES12_S1C_vS1D_EENS_8epilogue10collective6detail29Sm90TmaWarpSpecializedAdapterINS1G_15DefaultEpilogueISJ_SK_SK_NS1F_6thread17LinearCombinationISJ_Li1EffLNS1K_9ScaleType4KindE0ELNS_15FloatRoundStyleE2ESJ_EENS1_15EpilogueDefaultEEEEEvvEEEEvNT_6ParamsE)
        .other          _ZN7cutlass13device_kernelINS_4gemm6kernel13GemmUniversalIN4cute5tupleIJiiiiEEENS1_10collective13CollectiveMmaINS1_34MainloopSm90TmaGmmaWarpSpecializedILi4ENS5_IJNS4_1CILi2EEESB_NSA_ILi1EEEEEENS1_35KernelTmaWarpSpecializedCooperativeEEENS5_IJNSA_ILi128EEENSA_ILi64EEESG_EEENS_6half_tENS5_IJlSC_lEEESJ_SK_NS4_8TiledMMAINS4_8MMA_AtomIJNS4_4SM904GMMA25MMA_64x64x16_F32F16F16_SSILNSO_5MajorE0ELSQ_0ELNSO_7ScaleInE1ELSR_1EEEEEENS4_6LayoutINS5_IJSB_SC_SC_EEENS5_IJSC_NSA_ILi0EEESW_EEEEENS5_IJNS4_10UnderscoreESZ_SZ_EEEEENS4_23SM90_TMA_LOAD_MULTICASTENS4_14ComposedLayoutINS4_7SwizzleILi3ELi4ELi3EEENS4_18smem_ptr_flag_bitsILi16EEENSU_INS5_IJNSA_ILi8EEESH_EEENS5_IJSH_SC_EEEEEEEvNS4_8identityES12_S1C_vS1D_EENS_8epilogue10collective6detail29Sm90TmaWarpSpecializedAdapterINS1G_15DefaultEpilogueISJ_SK_SK_NS1F_6thread17LinearCombinationISJ_Li1EffLNS1K_9ScaleType4KindE0ELNS_15FloatRoundStyleE2ESJ_EENS1_15EpilogueDefaultEEEEEvvEEEEvNT_6ParamsE,@"STO_CUDA_ENTRY STV_DEFAULT"
_ZN7cutlass13device_kernelINS_4gemm6kernel13GemmUniversalIN4cute5tupleIJiiiiEEENS1_10collective13CollectiveMmaINS1_34MainloopSm90TmaGmmaWarpSpecializedILi4ENS5_IJNS4_1CILi2EEESB_NSA_ILi1EEEEEENS1_35KernelTmaWarpSpecializedCooperativeEEENS5_IJNSA_ILi128EEENSA_ILi64EEESG_EEENS_6half_tENS5_IJlSC_lEEESJ_SK_NS4_8TiledMMAINS4_8MMA_AtomIJNS4_4SM904GMMA25MMA_64x64x16_F32F16F16_SSILNSO_5MajorE0ELSQ_0ELNSO_7ScaleInE1ELSR_1EEEEEENS4_6LayoutINS5_IJSB_SC_SC_EEENS5_IJSC_NSA_ILi0EEESW_EEEEENS5_IJNS4_10UnderscoreESZ_SZ_EEEEENS4_23SM90_TMA_LOAD_MULTICASTENS4_14ComposedLayoutINS4_7SwizzleILi3ELi4ELi3EEENS4_18smem_ptr_flag_bitsILi16EEENSU_INS5_IJNSA_ILi8EEESH_EEENS5_IJSH_SC_EEEEEEEvNS4_8identityES12_S1C_vS1D_EENS_8epilogue10collective6detail29Sm90TmaWarpSpecializedAdapterINS1G_15DefaultEpilogueISJ_SK_SK_NS1F_6thread17LinearCombinationISJ_Li1EffLNS1K_9ScaleType4KindE0ELNS_15FloatRoundStyleE2ESJ_EENS1_15EpilogueDefaultEEEEEvvEEEEvNT_6ParamsE:
[----:B------:R-:W0:Y:S01]  /*0000*/  LDC R1, c[0x0][0x28] ;  /* 0x00000a00ff017b82 */ /* 0x000e220000000800 */
[----:B------:R-:W1:Y:S01]  /*0010*/  S2R R63, SR_TID.X ;  /* 0x00000000003f7919 */ /* 0x000e620000002100 */
[----:B------:R-:W-:Y:S01]  /*0020*/  ELECT P0, URZ, PT ;  /* 0x00000000003f782f */ /* 0x000fe20003800000 */
[----:B------:R-:W-:Y:S01]  /*0030*/  BSSY B0, `(.L_x_0) ;  /* 0x000000f000007945 */ /* 0x000fe20003800000 */
[--C-:B-1----:R-:W-:Y:S02]  /*0040*/  SHF.R.U32.HI R0, RZ, 0x5, R63.reuse ;  /* 0x00000005ff007819 */ /* 0x102fe4000001163f */
[----:B------:R-:W-:-:S03]  /*0050*/  SHF.R.U32.HI R6, RZ, 0x7, R63 ;  /* 0x00000007ff067819 */ /* 0x000fc6000001163f */
[----:B------:R-:W1:Y:S04]  /*0060*/  SHFL.IDX PT, R2, R0, RZ, 0x1f ;  /* 0x00001fff00027589 */ /* 0x000e6800000e0000 */
[----:B------:R2:W3:Y:S01]  /*0070*/  SHFL.IDX PT, R5, R6, RZ, 0x1f ;  /* 0x00001fff06057589 */ /* 0x0004e200000e0000 */
[----:B-1----:R-:W-:-:S13]  /*0080*/  ISETP.NE.OR P0, PT, R2, RZ, !P0 ;  /* 0x000000ff0200720c */ /* 0x002fda0004705670 */
[----:B0-23--:R-:W-:Y:S05]  /*0090*/  @P0 BRA `(.L_x_1) ;  /* 0x0000000000200947 */ /* 0x00dfea0003800000 */
[----:B------:R-:W-:Y:S02]  /*00a0*/  ULDC.64 UR4, c[0x0][0x198] ;  /* 0x0000660000047ab9 */ /* 0x000fe40000000a00 */
[----:B------:R-:W-:Y:S02]  /*00b0*/  UIADD3 UR6, UP0, UR4, 0xf0, URZ ;  /* 0x000000f004067890 */ /* 0x000fe4000ff1e03f */
[----:B------:R-:W-:Y:S02]  /*00c0*/  UIADD3 UR4, UP1, UR4, 0x1f0, URZ ;  /* 0x000001f004047890 */ /* 0x000fe4000ff3e03f */
[----:B------:R-:W-:Y:S02]  /*00d0*/  UIADD3.X UR7, URZ, UR5, URZ, UP0, !UPT ;  /* 0x000000053f077290 */ /* 0x000fe400087fe43f */
[----:B------:R-:W-:-:S07]  /*00e0*/  UIADD3.X UR5, URZ, UR5, URZ, UP1, !UPT ;  /* 0x000000053f057290 */ /* 0x000fce0008ffe43f */
[----:B------:R0:W-:Y:S02]  /*00f0*/  UTMACCTL.PF [UR6] ;  /* 0x00000000060079b9 */ /* 0x0001e40008040000 */
[----:B------:R0:W-:Y:S02]  /*0100*/  UTMACCTL.PF [UR4] ;  /* 0x00000000040079b9 */ /* 0x0001e40008040000 */
[----:B0-----:R-:W-:Y:S01]  /*0110*/  NOP ;  /* 0x0000000000007918 */ /* 0x001fe20000000000 */
.L_x_1:
[----:B------:R-:W-:Y:S05]  /*0120*/  BSYNC B0 ;  /* 0x0000000000007941 */ /* 0x000fea0003800000 */
.L_x_0:
[----:B------:R-:W0:Y:S02]  /*0130*/  SHFL.IDX PT, R3, R0, RZ, 0x1f ;  /* 0x00001fff00037589 */ /* 0x000e2400000e0000 */
[----:B0-----:R-:W-:-:S13]  /*0140*/  ISETP.NE.AND P0, PT, R3, RZ, PT ;  /* 0x000000ff0300720c */ /* 0x001fda0003f05270 */
[----:B------:R-:W-:Y:S05]  /*0150*/  @P0 BRA `(.L_x_2) ;  /* 0x0000000000580947 */ /* 0x000fea0003800000 */
[----:B------:R-:W0:Y:S01]  /*0160*/  S2UR UR8, SR_CgaCtaId ;  /* 0x00000000000879c3 */ /* 0x000e220000008800 */
[----:B------:R-:W-:Y:S01]  /*0170*/  UMOV UR4, 0x400 ;  /* 0x0000040000047882 */ /* 0x000fe20000000000 */
[----:B------:R-:W-:Y:S01]  /*0180*/  UMOV UR5, 0x1 ;  /* 0x0000000100057882 */ /* 0x000fe20000000000 */
[----:B------:R-:W-:Y:S01]  /*0190*/  UMOV UR6, 0x6 ;  /* 0x0000000600067882 */ /* 0x000fe20000000000 */
[----:B------:R-:W-:Y:S01]  /*01a0*/  ELECT P0, URZ, PT ;  /* 0x00000000003f782f */ /* 0x000fe20003800000 */
[----:B------:R-:W-:-:S04]  /*01b0*/  UIADD3 UR6, -UR6, 0x100000, URZ ;  /* 0x0010000006067890 */ /* 0x000fc8000fffe13f */
[----:B------:R-:W-:Y:S02]  /*01c0*/  USHF.L.U32 UR7, UR6, 0xb, URZ ;  /* 0x0000000b06077899 */ /* 0x000fe4000800063f */
[----:B------:R-:W-:Y:S02]  /*01d0*/  USHF.L.U32 UR6, UR6, 0x1, URZ ;  /* 0x0000000106067899 */ /* 0x000fe4000800063f */
[----:B0-----:R-:W-:Y:S02]  /*01e0*/  ULEA UR8, UR8, UR4, 0x18 ;  /* 0x0000000408087291 */ /* 0x001fe4000f8ec03f */
[----:B------:R-:W-:-:S04]  /*01f0*/  UIADD3 UR4, -UR5, 0x100000, URZ ;  /* 0x0010000005047890 */ /* 0x000fc8000fffe13f */
[----:B------:R-:W-:Y:S02]  /*0200*/  USHF.L.U32 UR5, UR4, 0xb, URZ ;  /* 0x0000000b04057899 */ /* 0x000fe4000800063f */
[----:B------:R-:W-:Y:S01]  /*0210*/  USHF.L.U32 UR4, UR4, 0x1, URZ ;  /* 0x0000000104047899 */ /* 0x000fe2000800063f */
[----:B------:R-:W0:Y:S11]  /*0220*/  FENCE.VIEW.ASYNC.S ;  /* 0x00000000000073c6 */ /* 0x000e360000000000 */
[----:B0-----:R0:W1:Y:S01]  /*0230*/  SYNCS.EXCH.64 URZ, [UR8], UR4 ;  /* 0x00000004083f75b2 */ /* 0x0010620008000100 */
[----:B------:R0:W2:Y:S01]  /*0240*/  SYNCS.EXCH.64 URZ, [UR8+0x20], UR6 ;  /* 0x00002006083f75b2 */ /* 0x0000a20008000100 */
[----:B------:R0:W3:Y:S01]  /*0250*/  SYNCS.EXCH.64 URZ, [UR8+0x8], UR4 ;  /* 0x00000804083f75b2 */ /* 0x0000e20008000100 */
[----:B------:R0:W4:Y:S01]  /*0260*/  SYNCS.EXCH.64 URZ, [UR8+0x28], UR6 ;  /* 0x00002806083f75b2 */ /* 0x0001220008000100 */
[----:B------:R0:W0:Y:S01]  /*0270*/  SYNCS.EXCH.64 URZ, [UR8+0x10], UR4 ;  /* 0x00001004083f75b2 */ /* 0x0000220008000100 */
[----:B------:R0:W0:Y:S01]  /*0280*/  SYNCS.EXCH.64 URZ, [UR8+0x30], UR6 ;  /* 0x00003006083f75b2 */ /* 0x0000220008000100 */
[----:B------:R0:W0:Y:S01]  /*0290*/  SYNCS.EXCH.64 URZ, [UR8+0x18], UR4 ;  /* 0x00001804083f75b2 */ /* 0x0000220008000100 */
[----:B------:R0:W0:Y:S01]  /*02a0*/  SYNCS.EXCH.64 URZ, [UR8+0x38], UR6 ;  /* 0x00003806083f75b2 */ /* 0x0000220008000100 */
[----:B------:R-:W-:Y:S01]  /*02b0*/  NOP ;  /* 0x0000000000007918 */ /* 0x000fe20000000000 */
.L_x_2:
[----:B------:R-:W-:Y:S01]  /*02c0*/  SHF.R.S32.HI R4, RZ, 0x1f, R63 ;  /* 0x0000001fff047819 */ /* 0x000fe2000001143f */
[----:B------:R-:W5:Y:S01]  /*02d0*/  SHFL.IDX PT, R0, R0, RZ, 0x1f ;  /* 0x00001fff00007589 */ /* 0x000f6200000e0000 */
[----:B0-----:R-:W0:Y:S01]  /*02e0*/  S2UR UR8, SR_CTAID.X ;  /* 0x00000000000879c3 */ /* 0x001e220000002500 */
[----:B------:R-:W-:Y:S02]  /*02f0*/  ELECT P0, URZ, PT ;  /* 0x00000000003f782f */ /* 0x000fe40003800000 */
[----:B------:R-:W-:Y:S01]  /*0300*/  LEA.HI R4, R4, R63, RZ, 0x7 ;  /* 0x0000003f04047211 */ /* 0x000fe200078f38ff */
[----:B------:R-:W-:Y:S01]  /*0310*/  ULDC UR4, c[0x0][0x150] ;  /* 0x0000540000047ab9 */ /* 0x000fe20000000800 */
[----:B------:R-:W-:Y:S01]  /*0320*/  SHF.R.S32.HI R10, RZ, 0x1f, R3 ;  /* 0x0000001fff0a7819 */ /* 0x000fe20000011403 */
[----:B------:R-:W-:Y:S01]  /*0330*/  NOP ;  /* 0x0000000000007918 */ /* 0x000fe20000000000 */
[----:B------:R-:W-:Y:S01]  /*0340*/  LOP3.LUT R4, R4, 0xffffff80, RZ, 0xc0, !PT ;  /* 0xffffff8004047812 */ /* 0x000fe200078ec0ff */
[----:B------:R-:W-:Y:S01]  /*0350*/  NOP ;  /* 0x0000000000007918 */ /* 0x000fe20000000000 */
[----:B------:R-:W-:Y:S01]  /*0360*/  LEA.HI R10, R10, R3, RZ, 0x2 ;  /* 0x000000030a0a7211 */ /* 0x000fe200078f10ff */
[----:B------:R-:W1:Y:S01]  /*0370*/  LDC R12, c[0x0][0x144] ;  /* 0x00005100ff0c7b82 */ /* 0x000e620000000800 */
[----:B------:R-:W-:Y:S01]  /*0380*/  IMAD.MOV.U32 R22, RZ, RZ, 0x1 ;  /* 0x00000001ff167424 */ /* 0x000fe200078e00ff */
[----:B------:R-:W-:Y:S01]  /*0390*/  ISETP.NE.AND P3, PT, R5, RZ, PT ;  /* 0x000000ff0500720c */ /* 0x000fe20003f65270 */
[----:B------:R-:W-:Y:S01]  /*03a0*/  IMAD.IADD R8, R63, 0x1, -R4 ;  /* 0x000000013f087824 */ /* 0x000fe200078e0a04 */
[----:B------:R-:W-:Y:S01]  /*03b0*/  LOP3.LUT R10, R10, 0x3ffffffc, RZ, 0xc0, !PT ;  /* 0x3ffffffc0a0a7812 */ /* 0x000fe200078ec0ff */
[----:B------:R-:W2:Y:S03]  /*03c0*/  S2R R4, SR_CTAID.Y ;  /* 0x0000000000047919 */ /* 0x000ea60000002600 */
[----:B------:R-:W-:Y:S01]  /*03d0*/  SHF.R.S32.HI R7, RZ, 0x1f, R8 ;  /* 0x0000001fff077819 */ /* 0x000fe20000011408 */
[----:B------:R-:W-:Y:S01]  /*03e0*/  IMAD.IADD R10, R3, 0x1, -R10 ;  /* 0x00000001030a7824 */ /* 0x000fe200078e0a0a */
[----:B------:R-:W3:Y:S02]  /*03f0*/  LDC R14, c[0x0][0x140] ;  /* 0x00005000ff0e7b82 */ /* 0x000ee40000000800 */
[----:B------:R-:W-:-:S02]  /*0400*/  LEA.HI R7, R7, R8, RZ, 0x3 ;  /* 0x0000000807077211 */ /* 0x000fc400078f18ff */
[----:B-----5:R-:W-:Y:S02]  /*0410*/  ISETP.NE.OR P0, PT, R0, RZ, !P0 ;  /* 0x000000ff0000720c */ /* 0x020fe40004705670 */
[--C-:B------:R-:W-:Y:S02]  /*0420*/  SHF.R.S32.HI R0, RZ, 0x3, R7.reuse ;  /* 0x00000003ff007819 */ /* 0x100fe40000011407 */
[----:B------:R-:W-:Y:S02]  /*0430*/  SHF.R.S32.HI R7, RZ, 0x1f, R7 ;  /* 0x0000001fff077819 */ /* 0x000fe40000011407 */
[----:B0-----:R-:W-:Y:S02]  /*0440*/  I2FP.F32.U32 R9, UR8 ;  /* 0x0000000800097c45 */ /* 0x001fe40008201000 */
[----:B------:R-:W-:-:S03]  /*0450*/  LEA.HI R7, R7, R0, RZ, 0x2 ;  /* 0x0000000007077211 */ /* 0x000fc600078f10ff */
[----:B------:R-:W-:Y:S01]  /*0460*/  FMUL R9, R9, UR4 ;  /* 0x0000000409097c20 */ /* 0x000fe20008400000 */
[----:B------:R-:W-:Y:S01]  /*0470*/  LOP3.LUT R7, R7, 0xfffffffc, RZ, 0xc0, !PT ;  /* 0xfffffffc07077812 */ /* 0x000fe200078ec0ff */
[----:B------:R-:W-:Y:S01]  /*0480*/  VOTEU.ALL UP0, P0 ;  /* 0x00000000003f7886 */ /* 0x000fe20000000000 */
[----:B------:R-:W-:Y:S01]  /*0490*/  ULDC UR4, c[0x0][0x154] ;  /* 0x0000550000047ab9 */ /* 0x000fe20000000800 */
[----:B------:R-:W-:Y:S02]  /*04a0*/  VOTEU.ALL UP1, P0 ;  /* 0x00000000003f7886 */ /* 0x000fe40000020000 */
[----:B------:R-:W0:Y:S01]  /*04b0*/  F2I.U32.TRUNC.NTZ R9, R9 ;  /* 0x0000000900097305 */ /* 0x000e22000020f000 */
[----:B------:R-:W-:Y:S01]  /*04c0*/  IMAD.IADD R7, R0, 0x1, -R7 ;  /* 0x0000000100077824 */ /* 0x000fe200078e0a07 */
[----:B------:R-:W5:Y:S01]  /*04d0*/  @!UP0 S2UR UR7, SR_CgaCtaId ;  /* 0x00000000000789c3 */ /* 0x000f620000008800 */
[----:B------:R-:W-:Y:S01]  /*04e0*/  @!UP0 UMOV UR6, 0x400 ;  /* 0x0000040000068882 */ /* 0x000fe20000000000 */
[----:B---3--:R-:W-:Y:S01]  /*04f0*/  ISETP.EQ.U32.AND P2, PT, R14, 0x1, PT ;  /* 0x000000010e00780c */ /* 0x008fe20003f42070 */
[----:B------:R-:W-:Y:S01]  /*0500*/  IMAD R10, R10, 0x4, R7 ;  /* 0x000000040a0a7824 */ /* 0x000fe200078e0207 */
[----:B--2---:R-:W-:-:S03]  /*0510*/  I2FP.F32.U32 R3, R4 ;  /* 0x0000000400037245 */ /* 0x004fc60000201000 */
[C---:B------:R-:W-:Y:S01]  /*0520*/  IMAD.SHL.U32 R19, R10.reuse, 0x4, RZ ;  /* 0x000000040a137824 */ /* 0x040fe200078e00ff */
[----:B------:R-:W-:Y:S01]  /*0530*/  LEA.HI R0, R10, R10, RZ, 0x1 ;  /* 0x0000000a0a007211 */ /* 0x000fe200078f08ff */
[----:B------:R-:W-:Y:S01]  /*0540*/  FMUL R13, R3, UR4 ;  /* 0x00000004030d7c20 */ /* 0x000fe20008400000 */
[----:B------:R-:W2:Y:S01]  /*0550*/  LDC R7, c[0x0][0x148] ;  /* 0x00005200ff077b82 */ /* 0x000ea20000000800 */
[----:B------:R-:W-:Y:S01]  /*0560*/  UMOV UR4, 0x20 ;  /* 0x0000002000047882 */ /* 0x000fe20000000000 */
[----:B------:R-:W-:Y:S01]  /*0570*/  LOP3.LUT R11, R0, 0xfffffffe, RZ, 0xc0, !PT ;  /* 0xfffffffe000b7812 */ /* 0x000fe200078ec0ff */
[----:B0-----:R-:W-:Y:S01]  /*0580*/  IMAD.MOV R15, RZ, RZ, -R9 ;  /* 0x000000ffff0f7224 */ /* 0x001fe200078e0a09 */
[----:B------:R-:W-:Y:S01]  /*0590*/  SHF.R.S32.HI R9, RZ, 0x1f, R2 ;  /* 0x0000001fff097819 */ /* 0x000fe20000011402 */
[----:B------:R-:W0:Y:S01]  /*05a0*/  F2I.U32.TRUNC.NTZ R13, R13 ;  /* 0x0000000d000d7305 */ /* 0x000e22000020f000 */
[----:B------:R-:W-:Y:S01]  /*05b0*/  LOP3.LUT R19, R10, 0xc, R19, 0x78, !PT ;  /* 0x0000000c0a137812 */ /* 0x000fe200078e7813 */
[----:B-1----:R-:W-:Y:S01]  /*05c0*/  IMAD R3, R12, R15, UR8 ;  /* 0x000000080c037e24 */ /* 0x002fe2000f8e020f */
[----:B------:R-:W-:Y:S01]  /*05d0*/  LEA.HI R9, R9, R2, RZ, 0x2 ;  /* 0x0000000209097211 */ /* 0x000fe200078f10ff */
[----:B------:R-:W-:Y:S01]  /*05e0*/  IMAD.IADD R0, R10, 0x1, -R11 ;  /* 0x000000010a007824 */ /* 0x000fe200078e0a0b */
[----:B------:R-:W-:-:S04]  /*05f0*/  @!UP0 UIADD3 UR4, -UR4, 0x100000, URZ ;  /* 0x0010000004048890 */ /* 0x000fc8000fffe13f */
[----:B------:R-:W-:Y:S02]  /*0600*/  @!UP0 USHF.L.U32 UR5, UR4, 0xb, URZ ;  /* 0x0000000b04058899 */ /* 0x000fe4000800063f */
[----:B------:R-:W-:Y:S01]  /*0610*/  @!UP0 USHF.L.U32 UR4, UR4, 0x1, URZ ;  /* 0x0000000104048899 */ /* 0x000fe2000800063f */
[----:B------:R-:W-:Y:S01]  /*0620*/  VIADD R10, R5, 0xffffffff ;  /* 0xffffffff050a7836 */ /* 0x000fe20000000000 */
[----:B------:R-:W-:Y:S02]  /*0630*/  LOP3.LUT R9, R9, 0xfffffffc, RZ, 0xc0, !PT ;  /* 0xfffffffc09097812 */ /* 0x000fe400078ec0ff */
[----:B------:R-:W-:Y:S01]  /*0640*/  ISETP.NE.AND P4, PT, R0, R3, PT ;  /* 0x000000030000720c */ /* 0x000fe20003f85270 */
[----:B-----5:R-:W-:Y:S01]  /*0650*/  @!UP0 ULEA UR6, UR7, UR6, 0x18 ;  /* 0x0000000607068291 */ /* 0x020fe2000f8ec03f */
[----:B------:R-:W-:Y:S01]  /*0660*/  ISETP.GE.U32.AND P6, PT, R10, 0x2, PT ;  /* 0x000000020a00780c */ /* 0x000fe20003fc6070 */
[----:B------:R-:W-:Y:S01]  /*0670*/  IMAD.IADD R0, R2, 0x1, -R9 ;  /* 0x0000000102007824 */ /* 0x000fe200078e0a09 */
[----:B------:R-:W-:Y:S01]  /*0680*/  VOTEU.ALL UP0, P0 ;  /* 0x00000000003f7886 */ /* 0x000fe20000000000 */
[----:B------:R-:W-:Y:S01]  /*0690*/  LOP3.LUT P0, RZ, R8, 0x7, RZ, 0xc0, !PT ;  /* 0x0000000708ff7812 */ /* 0x000fe2000780c0ff */
[----:B0-----:R-:W-:Y:S01]  /*06a0*/  IMAD.MOV R20, RZ, RZ, -R13 ;  /* 0x000000ffff147224 */ /* 0x001fe200078e0a0d */
[----:B------:R-:W-:-:S02]  /*06b0*/  LOP3.LUT R11, R63, 0x7f, RZ, 0xc0, !PT ;  /* 0x0000007f3f0b7812 */ /* 0x000fc400078ec0ff */
[C---:B------:R-:W-:Y:S01]  /*06c0*/  ISETP.NE.AND P1, PT, R0.reuse, 0x3, PT ;  /* 0x000000030000780c */ /* 0x040fe20003f25270 */
[----:B--2---:R-:W-:Y:S01]  /*06d0*/  IMAD R9, R7, R20, R4 ;  /* 0x0000001407097224 */ /* 0x004fe200078e0204 */
[C---:B------:R-:W-:Y:S02]  /*06e0*/  ISETP.LT.U32.AND P0, PT, R19.reuse, 0x4, !P0 ;  /* 0x000000041300780c */ /* 0x040fe40004701070 */
[----:B------:R-:W-:Y:S01]  /*06f0*/  @P4 LEA.HI R2, R19, R19, RZ, 0x1 ;  /* 0x0000001313024211 */ /* 0x000fe200078f08ff */
[----:B------:R-:W0:Y:S02]  /*0700*/  FENCE.VIEW.ASYNC.S ;  /* 0x00000000000073c6 */ /* 0x000e240000000000 */
[----:B0-----:R0:W1:Y:S01]  /*0710*/  @!UP0 SYNCS.EXCH.64 URZ, [UR6+0x50], UR4 ;  /* 0x00005004063f85b2 */ /* 0x0010620008000100 */
[----:B------:R-:W-:Y:S02]  /*0720*/  ISETP.EQ.OR P1, PT, R0, RZ, !P1 ;  /* 0x000000ff0000720c */ /* 0x000fe40004f22670 */
[----:B------:R-:W-:-:S02]  /*0730*/  @P4 SHF.R.S32.HI R2, RZ, 0x1, R2 ;  /* 0x00000001ff024819 */ /* 0x000fc40000011402 */
[----:B------:R-:W-:Y:S02]  /*0740*/  ISETP.EQ.AND P1, PT, R5, RZ, P1 ;  /* 0x000000ff0500720c */ /* 0x000fe40000f22270 */
[----:B------:R-:W-:Y:S02]  /*0750*/  @P4 ISETP.NE.AND P5, PT, R2, R9, PT ;  /* 0x000000090200420c */ /* 0x000fe40003fa5270 */
[----:B------:R-:W-:Y:S02]  /*0760*/  SEL R9, RZ, 0x1, !P0 ;  /* 0x00000001ff097807 */ /* 0x000fe40004000000 */
[----:B------:R-:W-:Y:S02]  /*0770*/  @P4 SEL R22, RZ, 0x1, P5 ;  /* 0x00000001ff164807 */ /* 0x000fe40002800000 */
[----:B------:R-:W-:Y:S02]  /*0780*/  SEL R18, RZ, 0x1, !P1 ;  /* 0x00000001ff127807 */ /* 0x000fe40004800000 */
[----:B------:R-:W-:Y:S01]  /*0790*/  LOP3.LUT R22, R22, R9, RZ, 0xc0, !PT ;  /* 0x0000000916167212 */ /* 0x000fe200078ec0ff */
[----:B------:R0:W2:Y:S01]  /*07a0*/  @!UP1 SYNCS.EXCH.64 URZ, [UR6+0x58], UR4 ;  /* 0x00005804063f95b2 */ /* 0x0000a20008000100 */
[----:B------:R-:W-:Y:S01]  /*07b0*/  SEL R18, R18, 0x2, P6 ;  /* 0x0000000212127807 */ /* 0x000fe20003000000 */
[----:B------:R-:W-:Y:S01]  /*07c0*/  NOP ;  /* 0x0000000000007918 */ /* 0x000fe20000000000 */
[----:B------:R-:W-:Y:S05]  /*07d0*/  @!P2 BRA `(.L_x_3) ;  /* 0x000000000008a947 */ /* 0x000fea0003800000 */
[----:B-12-4-:R-:W-:Y:S01]  /*07e0*/  UCGABAR_ARV ;  /* 0x00000000000079c7 */ /* 0x016fe20008000000 */
[----:B------:R-:W-:Y:S05]  /*07f0*/  BRA `(.L_x_4) ;  /* 0x0000000000047947 */ /* 0x000fea0003800000 */
.L_x_3:
[----:B-12-4-:R-:W-:Y:S01]  /*0800*/  NOP ;  /* 0x0000000000007918 */ /* 0x016fe20000000000 */
.L_x_4:
[----:B------:R-:W1:Y:S01]  /*0810*/  LDC R2, c[0x0][0x65c] ;  /* 0x00019700ff027b82 */ /* 0x000e620000000800 */
[----:B------:R-:W-:Y:S02]  /*0820*/  IMAD.U32 R8, RZ, RZ, UR8 ;  /* 0x00000008ff087e24 */ /* 0x000fe4000f8e00ff */
[----:B------:R-:W-:Y:S01]  /*0830*/  IMAD.MOV.U32 R9, RZ, RZ, RZ ;  /* 0x000000ffff097224 */ /* 0x000fe200078e00ff */
[----:B-1----:R-:W-:-:S04]  /*0840*/  ISETP.NE.AND P1, PT, R2, 0x1, PT ;  /* 0x000000010200780c */ /* 0x002fc80003f25270 */
[----:B------:R-:W-:-:S09]  /*0850*/  P2R R5, PR, RZ, 0x2 ;  /* 0x00000002ff057803 */ /* 0x000fd20000000000 */
[----:B------:R-:W1:Y:S01]  /*0860*/  @P1 LDC R17, c[0x0][0x10] ;  /* 0x00000400ff111b82 */ /* 0x000e620000000800 */
[----:B------:R-:W-:Y:S02]  /*0870*/  @P1 IMAD.MOV.U32 R5, RZ, RZ, RZ ;  /* 0x000000ffff051224 */ /* 0x000fe400078e00ff */
[----:B------:R-:W-:-:S05]  /*0880*/  @P1 IMAD.MOV.U32 R15, RZ, RZ, RZ ;  /* 0x000000ffff0f1224 */ /* 0x000fca00078e00ff */
[----:B------:R-:W2:Y:S01]  /*0890*/  @!P1 LDC R13, c[0x0][0xc] ;  /* 0x00000300ff0d9b82 */ /* 0x000ea20000000800 */
[----:B0-----:R-:W-:Y:S01]  /*08a0*/  ULDC UR4, c[0x0][0xc] ;  /* 0x0000030000047ab9 */ /* 0x001fe20000000800 */
[----:B------:R-:W-:Y:S01]  /*08b0*/  ULDC UR5, c[0x0][0x10] ;  /* 0x0000040000057ab9 */ /* 0x000fe20000000800 */
[----:B------:R-:W-:Y:S01]  /*08c0*/  ULDC UR6, c[0x0][0x14] ;  /* 0x0000050000067ab9 */ /* 0x000fe20000000800 */
[----:B------:R-:W-:-:S04]  /*08d0*/  UIMAD.WIDE.U32 UR4, UR4, UR5, URZ ;  /* 0x00000005040472a5 */ /* 0x000fc8000f8e003f */
[----:B------:R-:W-:Y:S02]  /*08e0*/  UIMAD.WIDE.U32 UR38, UR4, UR6, URZ ;  /* 0x00000006042672a5 */ /* 0x000fe4000f8e003f */
[----:B------:R-:W-:-:S04]  /*08f0*/  UIMAD UR41, UR5, UR6, URZ ;  /* 0x00000006052972a4 */ /* 0x000fc8000f8e023f */
[----:B------:R-:W-:Y:S01]  /*0900*/  UIADD3 UR41, UR39, UR41, URZ ;  /* 0x0000002927297290 */ /* 0x000fe2000fffe03f */
[----:B-1----:R-:W-:-:S04]  /*0910*/  @P1 IMAD.WIDE.U32 R16, R17, UR8, R4 ;  /* 0x0000000811101c25 */ /* 0x002fc8000f8e0004 */
[----:B------:R-:W-:Y:S02]  /*0920*/  @P1 IMAD.IADD R17, R17, 0x1, R15 ;  /* 0x0000000111111824 */ /* 0x000fe400078e020f */
[----:B--2---:R-:W-:-:S04]  /*0930*/  @!P1 IMAD.WIDE.U32 R8, R4, R13, R8 ;  /* 0x0000000d04089225 */ /* 0x004fc800078e0008 */
[----:B------:R-:W-:Y:S02]  /*0940*/  @!P1 IMAD.MOV.U32 R16, RZ, RZ, R8 ;  /* 0x000000ffff109224 */ /* 0x000fe400078e0008 */
[----:B------:R-:W-:Y:S01]  /*0950*/  @!P1 IMAD.MOV.U32 R17, RZ, RZ, R9 ;  /* 0x000000ffff119224 */ /* 0x000fe200078e0009 */
[----:B------:R-:W-:Y:S06]  /*0960*/  @!P2 BRA `(.L_x_5) ;  /* 0x00000000000ca947 */ /* 0x000fec0003800000 */
[----:B------:R-:W-:Y:S01]  /*0970*/  UCGABAR_WAIT ;  /* 0x0000000000007dc7 */ /* 0x000fe20008000000 */
[----:B------:R-:W-:Y:S01]  /*0980*/  CCTL.IVALL ;  /* 0x00000000ff00798f */ /* 0x000fe20002000000 */
[----:B------:R-:W-:Y:S05]  /*0990*/  BRA `(.L_x_6) ;  /* 0x0000000000047947 */ /* 0x000fea0003800000 */
.L_x_5:
[----:B------:R-:W-:Y:S06]  /*09a0*/  BAR.SYNC.DEFER_BLOCKING 0x0 ;  /* 0x0000000000007b1d */ /* 0x000fec0000010000 */
.L_x_6:
[----:B------:R-:W-:Y:S05]  /*09b0*/  @!P3 BRA `(.L_x_7) ;  /* 0x0000004000f8b947 */ /* 0x000fea0003800000 */
[----:B------:R-:W-:-:S13]  /*09c0*/  ISETP.GT.U32.AND P0, PT, R10, 0x1, PT ;  /* 0x000000010a00780c */ /* 0x000fda0003f04070 */
[----:B------:R-:W-:Y:S05]  /*09d0*/  @P0 EXIT ;  /* 0x000000000000094d */ /* 0x000fea0003800000 */
[----:B------:R-:W-:Y:S01]  /*09e0*/  ULDC.64 UR4, c[0x0][0x650] ;  /* 0x0001940000047ab9 */ /* 0x000fe20000000a00 */
[----:B------:R-:W-:Y:S01]  /*09f0*/  PRMT R0, RZ, 0x7610, R0 ;  /* 0x00007610ff007816 */ /* 0x000fe20000000000 */
[----:B------:R-:W-:Y:S01]  /*0a00*/  IMAD.MOV.U32 R71, RZ, RZ, -0x1 ;  /* 0xffffffffff477424 */ /* 0x000fe200078e00ff */
[----:B------:R-:W-:Y:S01]  /*0a10*/  ISETP.GE.U32.AND P0, PT, R16, UR4, PT ;  /* 0x0000000410007c0c */ /* 0x000fe2000bf06070 */
[----:B------:R-:W-:Y:S02]  /*0a20*/  IMAD.MOV.U32 R70, RZ, RZ, -0x1 ;  /* 0xffffffffff467424 */ /* 0x000fe400078e00ff */
[----:B------:R-:W-:Y:S01]  /*0a30*/  IMAD.MOV.U32 R69, RZ, RZ, -0x1 ;  /* 0xffffffffff457424 */ /* 0x000fe200078e00ff */
[----:B------:R-:W-:-:S13]  /*0a40*/  ISETP.GE.U32.AND.EX P0, PT, R17, UR5, PT, P0 ;  /* 0x0000000511007c0c */ /* 0x000fda000bf06100 */
[----:B------:R-:W-:Y:S05]  /*0a50*/  @P0 BRA `(.L_x_8) ;  /* 0x0000000400280947 */ /* 0x000fea0003800000 */
[----:B------:R-:W0:Y:S01]  /*0a60*/  LDC.64 R24, c[0x0][0x628] ;  /* 0x00018a00ff187b82 */ /* 0x000e220000000a00 */
[----:B------:R-:W-:Y:S02]  /*0a70*/  IMAD.MOV.U32 R8, RZ, RZ, R16 ;  /* 0x000000ffff087224 */ /* 0x000fe400078e0010 */
[----:B------:R-:W-:-:S05]  /*0a80*/  IMAD.MOV.U32 R9, RZ, RZ, R17 ;  /* 0x000000ffff097224 */ /* 0x000fca00078e0011 */
[----:B------:R-:W1:Y:S08]  /*0a90*/  LDC R0, c[0x0][0x630] ;  /* 0x00018c00ff007b82 */ /* 0x000e700000000800 */
[----:B------:R-:W2:Y:S01]  /*0aa0*/  LDC.64 R26, c[0x0][0x620] ;  /* 0x00018800ff1a7b82 */ /* 0x000ea20000000a00 */
[----:B0-----:R-:W-:-:S04]  /*0ab0*/  ISETP.NE.U32.AND P0, PT, R24, RZ, PT ;  /* 0x000000ff1800720c */ /* 0x001fc80003f05070 */
[----:B------:R-:W-:-:S13]  /*0ac0*/  ISETP.NE.AND.EX P0, PT, R25, RZ, PT, P0 ;  /* 0x000000ff1900720c */ /* 0x000fda0003f05300 */
[----:B-12---:R-:W-:Y:S05]  /*0ad0*/  @!P0 BRA `(.L_x_9) ;  /* 0x0000000000288947 */ /* 0x006fea0003800000 */
[----:B------:R-:W0:Y:S02]  /*0ae0*/  LDC R15, c[0x0][0x634] ;  /* 0x00018d00ff0f7b82 */ /* 0x000e240000000800 */
[----:B0-----:R-:W-:-:S05]  /*0af0*/  IADD3 R15, P0, R16, R15, RZ ;  /* 0x0000000f100f7210 */ /* 0x001fca0007f1e0ff */
[----:B------:R-:W-:-:S04]  /*0b00*/  IMAD.X R21, RZ, RZ, R17, P0 ;  /* 0x000000ffff157224 */ /* 0x000fc800000e0611 */
[----:B------:R-:W-:-:S04]  /*0b10*/  IMAD.WIDE.U32 R8, R21, R24, RZ ;  /* 0x0000001815087225 */ /* 0x000fc800078e00ff */
[----:B------:R-:W-:-:S04]  /*0b20*/  IMAD.WIDE.U32 R12, P0, R15, R25, R8 ;  /* 0x000000190f0c7225 */ /* 0x000fc80007800008 */
[----:B------:R-:W-:-:S04]  /*0b30*/  IMAD.WIDE.U32 R8, R15, R24, RZ ;  /* 0x000000180f087225 */ /* 0x000fc800078e00ff */
[----:B------:R-:W-:Y:S01]  /*0b40*/  IMAD.X R15, RZ, RZ, RZ, P0 ;  /* 0x000000ffff0f7224 */ /* 0x000fe200000e06ff */
[----:B------:R-:W-:Y:S01]  /*0b50*/  IADD3 RZ, P0, R9, R12, RZ ;  /* 0x0000000c09ff7210 */ /* 0x000fe20007f1e0ff */
[----:B------:R-:W-:-:S04]  /*0b60*/  IMAD.MOV.U32 R14, RZ, RZ, R13 ;  /* 0x000000ffff0e7224 */ /* 0x000fc800078e000d */
[----:B------:R-:W-:-:S08]  /*0b70*/  IMAD.WIDE.U32.X R8, R21, R25, R14, P0 ;  /* 0x0000001915087225 */ /* 0x000fd000000e040e */
.L_x_9:
[----:B------:R-:W0:Y:S01]  /*0b80*/  LDC.64 R28, c[0x0][0x640] ;  /* 0x00019000ff1c7b82 */ /* 0x000e220000000a00 */
[--C-:B------:R-:W-:Y:S01]  /*0b90*/  SHF.R.U64 R69, R8, R0, R9.reuse ;  /* 0x0000000008457219 */ /* 0x100fe20000001209 */
[----:B------:R-:W-:Y:S01]  /*0ba0*/  IMAD R20, R7, R20, R4 ;  /* 0x0000001407147224 */ /* 0x000fe200078e0204 */
[----:B------:R-:W-:Y:S02]  /*0bb0*/  SHF.R.U32.HI R0, RZ, R0, R9 ;  /* 0x00000000ff007219 */ /* 0x000fe40000011609 */
[----:B------:R-:W-:-:S03]  /*0bc0*/  IADD3 R5, P0, RZ, -R69, RZ ;  /* 0x80000045ff057210 */ /* 0x000fc60007f1e0ff */
[----:B------:R-:W1:Y:S02]  /*0bd0*/  LDC R12, c[0x0][0x618] ;  /* 0x00018600ff0c7b82 */ /* 0x000e640000000800 */
[----:B------:R-:W-:-:S04]  /*0be0*/  IMAD.X R9, RZ, RZ, ~R0, P0 ;  /* 0x000000ffff097224 */ /* 0x000fc800000e0e00 */
[-C--:B------:R-:W-:Y:S02]  /*0bf0*/  IMAD R0, R9, R26.reuse, RZ ;  /* 0x0000001a09007224 */ /* 0x080fe400078e02ff */
[----:B------:R-:W2:Y:S01]  /*0c00*/  LDC R14, c[0x0][0x608] ;  /* 0x00018200ff0e7b82 */ /* 0x000ea20000000800 */
[----:B------:R-:W-:-:S04]  /*0c10*/  IMAD.WIDE.U32 R8, R5, R26, R16 ;  /* 0x0000001a05087225 */ /* 0x000fc800078e0010 */
[----:B------:R-:W-:Y:S02]  /*0c20*/  IMAD R5, R5, R27, R0 ;  /* 0x0000001b05057224 */ /* 0x000fe400078e0200 */
[----:B------:R-:W-:Y:S01]  /*0c30*/  IMAD.MOV.U32 R27, RZ, RZ, 0x1 ;  /* 0x00000001ff1b7424 */ /* 0x000fe200078e00ff */
[----:B------:R-:W3:Y:S01]  /*0c40*/  LDC R24, c[0x0][0x658] ;  /* 0x00019600ff187b82 */ /* 0x000ee20000000800 */
[----:B------:R-:W-:Y:S01]  /*0c50*/  IMAD.IADD R5, R9, 0x1, R5 ;  /* 0x0000000109057824 */ /* 0x000fe200078e0205 */
[----:B0-----:R-:W-:Y:S01]  /*0c60*/  ISETP.NE.U32.AND P0, PT, R28, RZ, PT ;  /* 0x000000ff1c00720c */ /* 0x001fe20003f05070 */
[----:B------:R-:W-:-:S03]  /*0c70*/  IMAD.MOV.U32 R9, RZ, RZ, -0x1 ;  /* 0xffffffffff097424 */ /* 0x000fc600078e00ff */
[----:B------:R-:W-:Y:S02]  /*0c80*/  ISETP.NE.AND.EX P0, PT, R29, RZ, PT, P0 ;  /* 0x000000ff1d00720c */ /* 0x000fe40003f05300 */
[----:B------:R-:W0:Y:S01]  /*0c90*/  LDC R21, c[0x0][0x600] ;  /* 0x00018000ff157b82 */ /* 0x000e220000000800 */
[-CC-:B-1----:R-:W-:Y:S02]  /*0ca0*/  SHF.R.U64 R10, R8, R12.reuse, R5.reuse ;  /* 0x0000000c080a7219 */ /* 0x182fe40000001205 */
[----:B------:R-:W-:-:S05]  /*0cb0*/  SHF.R.U32.HI R5, RZ, R12, R5 ;  /* 0x0000000cff057219 */ /* 0x000fca0000011605 */
[----:B------:R-:W1:Y:S01]  /*0cc0*/  LDC R23, c[0x0][0x648] ;  /* 0x00019200ff177b82 */ /* 0x000e620000000800 */
[-CC-:B--2---:R-:W-:Y:S02]  /*0cd0*/  SHF.R.U64 R30, R10, R14.reuse, R5.reuse ;  /* 0x0000000e0a1e7219 */ /* 0x184fe40000001205 */
[----:B------:R-:W-:-:S05]  /*0ce0*/  SHF.R.U32.HI R5, RZ, R14, R5 ;  /* 0x0000000eff057219 */ /* 0x000fca0000011605 */
[----:B------:R-:W2:Y:S01]  /*0cf0*/  LDC R25, c[0x0][0x638] ;  /* 0x00018e00ff197b82 */ /* 0x000ea20000000800 */
[-CC-:B---3--:R-:W-:Y:S02]  /*0d00*/  SHF.R.U64 R14, R30, R24.reuse, R5.reuse ;  /* 0x000000181e0e7219 */ /* 0x188fe40000001205 */
[-C--:B------:R-:W-:Y:S02]  /*0d10*/  SHF.L.U32 R0, R9, R24.reuse, RZ ;  /* 0x0000001809007219 */ /* 0x080fe400000006ff */
[----:B------:R-:W-:Y:S01]  /*0d20*/  SHF.R.U32.HI R5, RZ, R24, R5 ;  /* 0x00000018ff057219 */ /* 0x000fe20000011605 */
[----:B------:R-:W-:Y:S01]  /*0d30*/  IMAD.MOV.U32 R4, RZ, RZ, R14 ;  /* 0x000000ffff047224 */ /* 0x000fe200078e000e */
[----:B------:R-:W-:Y:S01]  /*0d40*/  LOP3.LUT R7, RZ, R0, RZ, 0x33, !PT ;  /* 0x00000000ff077212 */ /* 0x000fe200078e33ff */
[----:B------:R-:W3:Y:S01]  /*0d50*/  LDC R26, c[0x0][0x610] ;  /* 0x00018400ff1a7b82 */ /* 0x000ee20000000800 */
[----:B------:R-:W-:Y:S05]  /*0d60*/  @!P0 BRA `(.L_x_10) ;  /* 0x0000000000288947 */ /* 0x000fea0003800000 */
[----:B------:R-:W4:Y:S02]  /*0d70*/  LDC R13, c[0x0][0x64c] ;  /* 0x00019300ff0d7b82 */ /* 0x000f240000000800 */
[----:B----4-:R-:W-:-:S05]  /*0d80*/  IADD3 R13, P0, R14, R13, RZ ;  /* 0x0000000d0e0d7210 */ /* 0x010fca0007f1e0ff */
        /* <DEDUP_REMOVED lines=8> */
.L_x_10:
[----:B-1----:R-:W-:Y:S01]  /*0e10*/  SHF.R.U64 R4, R4, R23, R5 ;  /* 0x0000001704047219 */ /* 0x002fe20000001205 */
[----:B0-----:R-:W-:Y:S01]  /*0e20*/  VIADD R5, R21, 0xffffffff ;  /* 0xffffffff15057836 */ /* 0x001fe20000000000 */
[----:B------:R-:W-:Y:S02]  /*0e30*/  SHF.L.U32 R0, R27, R24, RZ ;  /* 0x000000181b007219 */ /* 0x000fe400000006ff */
[----:B------:R-:W-:Y:S01]  /*0e40*/  LOP3.LUT R7, R30, R7, RZ, 0xc0, !PT ;  /* 0x000000071e077212 */ /* 0x000fe200078ec0ff */
[----:B------:R-:W-:Y:S01]  /*0e50*/  IMAD.MOV R8, RZ, RZ, -R4 ;  /* 0x000000ffff087224 */ /* 0x000fe200078e0a04 */
[----:B------:R-:W-:Y:S02]  /*0e60*/  SEL R3, R3, R20, !P1 ;  /* 0x0000001403037207 */ /* 0x000fe40004800000 */
[----:B------:R-:W-:Y:S01]  /*0e70*/  LOP3.LUT R5, R10, R5, RZ, 0xc0, !PT ;  /* 0x000000050a057212 */ /* 0x000fe200078ec0ff */
[----:B------:R-:W-:Y:S02]  /*0e80*/  IMAD R4, R0, R4, R7 ;  /* 0x0000000400047224 */ /* 0x000fe400078e0207 */
[----:B--2---:R-:W-:-:S02]  /*0e90*/  IMAD R0, R8, R25, R14 ;  /* 0x0000001908007224 */ /* 0x004fc400078e020e */
[----:B---3--:R-:W-:Y:S02]  /*0ea0*/  IMAD R3, R4, R26, R3 ;  /* 0x0000001a04037224 */ /* 0x008fe400078e0203 */
[----:B------:R-:W-:Y:S02]  /*0eb0*/  IMAD.MOV.U32 R7, RZ, RZ, 0x1 ;  /* 0x00000001ff077424 */ /* 0x000fe400078e00ff */
[----:B------:R-:W-:-:S03]  /*0ec0*/  IMAD R4, R0, R21, R5 ;  /* 0x0000001500047224 */ /* 0x000fc600078e0205 */
[----:B------:R-:W-:Y:S02]  /*0ed0*/  PRMT R0, R7, 0x7610, R0 ;  /* 0x0000761007007816 */ /* 0x000fe40000000000 */
[----:B------:R-:W-:Y:S02]  /*0ee0*/  SEL R70, R4, R3, !P1 ;  /* 0x0000000304467207 */ /* 0x000fe40004800000 */
[----:B------:R-:W-:-:S07]  /*0ef0*/  SEL R71, R3, R4, !P1 ;  /* 0x0000000403477207 */ /* 0x000fce0004800000 */
.L_x_8:
[----:B------:R-:W-:-:S08]  /*0f00*/  NOP ;  /* 0x0000000000007918 */ /* 0x000fd00000000000 */
[----:B------:R-:W0:Y:S02]  /*0f10*/  USETMAXREG.TRY_ALLOC.CTAPOOL UP0, 0xe8 ;  /* 0x000000e8000079c8 */ /* 0x000e240008000600 */
[----:B0-----:R-:W-:-:S13]  /*0f20*/  PLOP3.LUT P0, PT, PT, PT, UP0, 0x80, 0x0 ;  /* 0x000000000000781c */ /* 0x001fda0003f0f008 */
[----:B------:R-:W-:Y:S05]  /*0f30*/  @!P0 BRA `(.L_x_8) ;  /* 0xfffffffc00f08947 */ /* 0x000fea000383ffff */
[----:B------:R-:W-:Y:S01]  /*0f40*/  ULDC.64 UR4, c[0x0][0x598] ;  /* 0x0001660000047ab9 */ /* 0x000fe20000000a00 */
[----:B------:R-:W-:Y:S01]  /*0f50*/  ULDC.64 UR36, c[0x0][0x208] ;  /* 0x0000820000247ab9 */ /* 0x000fe20000000a00 */
[----:B------:R-:W-:-:S04]  /*0f60*/  ISETP.NE.U32.AND P0, PT, RZ, UR4, PT ;  /* 0x00000004ff007c0c */ /* 0x000fc8000bf05070 */
[----:B------:R-:W-:-:S13]  /*0f70*/  ISETP.NE.AND.EX P0, PT, RZ, UR5, PT, P0 ;  /* 0x00000005ff007c0c */ /* 0x000fda000bf05300 */
[----:B------:R-:W-:Y:S05]  /*0f80*/  @!P0 BRA `(.L_x_11) ;  /* 0x00000000001c8947 */ /* 0x000fea0003800000 */
[----:B------:R-:W0:Y:S02]  /*0f90*/  LDC.64 R4, c[0x0][0x598] ;  /* 0x00016600ff047b82 */ /* 0x000e240000000a00 */
[----:B0-----:R-:W2:Y:S02]  /*0fa0*/  LDG.E.64 R4, desc[UR36][R4.64] ;  /* 0x0000002404047981 */ /* 0x001ea4000c1e1b00 */
[----:B--2---:R-:W-:-:S04]  /*0fb0*/  ISETP.NE.U32.AND P0, PT, R4, RZ, PT ;  /* 0x000000ff0400720c */ /* 0x004fc80003f05070 */
[----:B------:R-:W-:-:S13]  /*0fc0*/  ISETP.NE.AND.EX P0, PT, R5, RZ, PT, P0 ;  /* 0x000000ff0500720c */ /* 0x000fda0003f05300 */
[----:B------:R-:W-:Y:S05]  /*0fd0*/  @!P0 BRA `(.L_x_11) ;  /* 0x0000000000088947 */ /* 0x000fea0003800000 */
[----:B------:R0:W5:Y:S01]  /*0fe0*/  LD.E R23, desc[UR36][R4.64] ;  /* 0x0000002404177980 */ /* 0x000162000c101900 */
[----:B------:R-:W-:Y:S05]  /*0ff0*/  BRA `(.L_x_12) ;  /* 0x0000000000247947 */ /* 0x000fea0003800000 */
.L_x_11:
[----:B------:R-:W-:Y:S02]  /*1000*/  ULDC.64 UR4, c[0x0][0x588] ;  /* 0x0001620000047ab9 */ /* 0x000fe40000000a00 */
[----:B------:R-:W-:-:S04]  /*1010*/  ISETP.NE.U32.AND P0, PT, RZ, UR4, PT ;  /* 0x00000004ff007c0c */ /* 0x000fc8000bf05070 */
[----:B------:R-:W-:-:S13]  /*1020*/  ISETP.NE.AND.EX P0, PT, RZ, UR5, PT, P0 ;  /* 0x00000005ff007c0c */ /* 0x000fda000bf05300 */
[----:B------:R-:W-:Y:S05]  /*1030*/  @!P0 BRA `(.L_x_13) ;  /* 0x00000000000c8947 */ /* 0x000fea0003800000 */
[----:B------:R-:W0:Y:S02]  /*1040*/  LDC.64 R4, c[0x0][0x588] ;  /* 0x00016200ff047b82 */ /* 0x000e240000000a00 */
[----:B0-----:R1:W5:Y:S01]  /*1050*/  LDG.E R23, desc[UR36][R4.64] ;  /* 0x0000002404177981 */ /* 0x001362000c1e1900 */
[----:B------:R-:W-:Y:S05]  /*1060*/  BRA `(.L_x_12) ;  /* 0x0000000000087947 */ /* 0x000fea0003800000 */
.L_x_13:
[----:B------:R-:W-:Y:S02]  /*1070*/  ULDC UR4, c[0x0][0x580] ;  /* 0x0001600000047ab9 */ /* 0x000fe40000000800 */
[----:B------:R-:W-:-:S07]  /*1080*/  IMAD.U32 R23, RZ, RZ, UR4 ;  /* 0x00000004ff177e24 */ /* 0x000fce000f8e00ff */
.L_x_12:
[----:B------:R-:W-:Y:S02]  /*1090*/  ULDC.64 UR4, c[0x0][0x5a0] ;  /* 0x0001680000047ab9 */ /* 0x000fe40000000a00 */
[----:B------:R-:W-:-:S04]  /*10a0*/  ISETP.NE.U32.AND P0, PT, RZ, UR4, PT ;  /* 0x00000004ff007c0c */ /* 0x000fc8000bf05070 */
[----:B------:R-:W-:-:S13]  /*10b0*/  ISETP.NE.AND.EX P0, PT, RZ, UR5, PT, P0 ;  /* 0x00000005ff007c0c */ /* 0x000fda000bf05300 */
[----:B------:R-:W-:Y:S05]  /*10c0*/  @!P0 BRA `(.L_x_14) ;  /* 0x00000000001c8947 */ /* 0x000fea0003800000 */
[----:B01----:R-:W0:Y:S02]  /*10d0*/  LDC.64 R4, c[0x0][0x5a0] ;  /* 0x00016800ff047b82 */ /* 0x003e240000000a00 */
[----:B0-----:R-:W2:Y:S02]  /*10e0*/  LDG.E.64 R4, desc[UR36][R4.64] ;  /* 0x0000002404047981 */ /* 0x001ea4000c1e1b00 */
[----:B--2---:R-:W-:-:S04]  /*10f0*/  ISETP.NE.U32.AND P0, PT, R4, RZ, PT ;  /* 0x000000ff0400720c */ /* 0x004fc80003f05070 */
[----:B------:R-:W-:-:S13]  /*1100*/  ISETP.NE.AND.EX P0, PT, R5, RZ, PT, P0 ;  /* 0x000000ff0500720c */ /* 0x000fda0003f05300 */
[----:B------:R-:W-:Y:S05]  /*1110*/  @!P0 BRA `(.L_x_14) ;  /* 0x0000000000088947 */ /* 0x000fea0003800000 */
[----:B------:R0:W5:Y:S01]  /*1120*/  LD.E R58, desc[UR36][R4.64] ;  /* 0x00000024043a7980 */ /* 0x000162000c101900 */
[----:B------:R-:W-:Y:S05]  /*1130*/  BRA `(.L_x_15) ;  /* 0x0000000000247947 */ /* 0x000fea0003800000 */
.L_x_14:
[----:B------:R-:W-:Y:S02]  /*1140*/  ULDC.64 UR4, c[0x0][0x590] ;  /* 0x0001640000047ab9 */ /* 0x000fe40000000a00 */
[----:B------:R-:W-:-:S04]  /*1150*/  ISETP.NE.U32.AND P0, PT, RZ, UR4, PT ;  /* 0x00000004ff007c0c */ /* 0x000fc8000bf05070 */
[----:B------:R-:W-:-:S13]  /*1160*/  ISETP.NE.AND.EX P0, PT, RZ, UR5, PT, P0 ;  /* 0x00000005ff007c0c */ /* 0x000fda000bf05300 */
[----:B------:R-:W-:Y:S05]  /*1170*/  @!P0 BRA `(.L_x_16) ;  /* 0x00000000000c8947 */ /* 0x000fea0003800000 */
[----:B------:R-:W2:Y:S02]  /*1180*/  LDC.64 R58, c[0x0][0x590] ;  /* 0x00016400ff3a7b82 */ /* 0x000ea40000000a00 */
[----:B--2---:R2:W5:Y:S01]  /*1190*/  LDG.E R58, desc[UR36][R58.64] ;  /* 0x000000243a3a7981 */ /* 0x004562000c1e1900 */
[----:B------:R-:W-:Y:S05]  /*11a0*/  BRA `(.L_x_15) ;  /* 0x0000000000087947 */ /* 0x000fea0003800000 */
.L_x_16:
[----:B------:R-:W-:Y:S02]  /*11b0*/  ULDC UR4, c[0x0][0x584] ;  /* 0x0001610000047ab9 */ /* 0x000fe40000000800 */
[----:B------:R-:W-:-:S07]  /*11c0*/  IMAD.U32 R58, RZ, RZ, UR4 ;  /* 0x00000004ff3a7e24 */ /* 0x000fce000f8e00ff */
.L_x_15:
[----:B------:R-:W-:-:S13]  /*11d0*/  LOP3.LUT P0, RZ, R0, 0xff, RZ, 0xc0, !PT ;  /* 0x000000ff00ff7812 */ /* 0x000fda000780c0ff */
[----:B------:R-:W-:Y:S05]  /*11e0*/  @!P0 EXIT ;  /* 0x000000000000894d */ /* 0x000fea0003800000 */
[----:B------:R-:W3:Y:S01]  /*11f0*/  LDC R61, c[0x0][0x658] ;  /* 0x00019600ff3d7b82 */ /* 0x000ee20000000800 */
[----:B------:R-:W-:Y:S01]  /*1200*/  ULDC.64 UR6, c[0x0][0x288] ;  /* 0x0000a20000067ab9 */ /* 0x000fe20000000a00 */
[----:B------:R-:W-:Y:S01]  /*1210*/  LOP3.LUT R6, R6, 0x1, RZ, 0xc0, !PT ;  /* 0x0000000106067812 */ /* 0x000fe200078ec0ff */
[----:B------:R-:W-:Y:S01]  /*1220*/  UIADD3 UR4, UR7, 0x7f, URZ ;  /* 0x0000007f07047890 */ /* 0x000fe2000fffe03f */
[----:B------:R-:W-:Y:S01]  /*1230*/  SHF.R.U32.HI R0, RZ, 0x2, R63 ;  /* 0x00000002ff007819 */ /* 0x000fe2000001163f */
[----:B------:R-:W-:Y:S01]  /*1240*/  IMAD.U32 R3, RZ, RZ, UR6 ;  /* 0x00000006ff037e24 */ /* 0x000fe2000f8e00ff */
[----:B------:R-:W-:Y:S01]  /*1250*/  SHF.R.U32.HI R11, RZ, 0x1, R11 ;  /* 0x00000001ff0b7819 */ /* 0x000fe2000001160b */
[----:B------:R-:W-:Y:S01]  /*1260*/  USHF.R.S32.HI UR5, URZ, 0x1f, UR4 ;  /* 0x0000001f3f057899 */ /* 0x000fe20008011404 */
[----:B01----:R-:W0:Y:S01]  /*1270*/  LDC.64 R4, c[0x0][0x5c8] ;  /* 0x00017200ff047b82 */ /* 0x003e220000000a00 */
[----:B------:R-:W-:Y:S01]  /*1280*/  LOP3.LUT R62, R63, 0x3, RZ, 0xc0, !PT ;  /* 0x000000033f3e7812 */ /* 0x000fe200078ec0ff */
[----:B------:R-:W-:Y:S01]  /*1290*/  IMAD.SHL.U32 R7, R6, 0x40, RZ ;  /* 0x0000004006077824 */ /* 0x000fe200078e00ff */
[----:B------:R-:W-:Y:S01]  /*12a0*/  LOP3.LUT R0, R0, 0x7, RZ, 0xc0, !PT ;  /* 0x0000000700007812 */ /* 0x000fe200078ec0ff */
[----:B------:R-:W-:Y:S01]  /*12b0*/  ULEA.HI UR5, UR5, UR4, URZ, 0x7 ;  /* 0x0000000405057291 */ /* 0x000fe2000f8f383f */
[----:B------:R-:W-:Y:S01]  /*12c0*/  LOP3.LUT R11, R11, 0x30, RZ, 0xc0, !PT ;  /* 0x000000300b0b7812 */ /* 0x000fe200078ec0ff */
[----:B------:R-:W-:Y:S01]  /*12d0*/  IMAD R62, R62, -0x2, R3 ;  /* 0xfffffffe3e3e7824 */ /* 0x000fe200078e0203 */
[--C-:B------:R-:W-:Y:S01]  /*12e0*/  LOP3.LUT R56, R7, 0x40, R0.reuse, 0xe2, !PT ;  /* 0x0000004007387812 */ /* 0x100fe200078ee200 */
[----:B------:R-:W1:Y:S01]  /*12f0*/  LDC R65, c[0x0][0x600] ;  /* 0x00018000ff417b82 */ /* 0x000e620000000800 */
[----:B------:R-:W-:Y:S01]  /*1300*/  IADD3 R3, RZ, -R11, -R0 ;  /* 0x8000000bff037210 */ /* 0x000fe20007ffe800 */
[----:B------:R-:W-:Y:S01]  /*1310*/  IMAD.MOV.U32 R0, RZ, RZ, -0x1 ;  /* 0xffffffffff007424 */ /* 0x000fe200078e00ff */
[----:B------:R-:W-:Y:S01]  /*1320*/  USHF.R.S32.HI UR43, URZ, 0x7, UR5 ;  /* 0x000000073f2b7899 */ /* 0x000fe20008011405 */
[----:B------:R-:W-:Y:S01]  /*1330*/  IMAD.MOV.U32 R8, RZ, RZ, 0x1 ;  /* 0x00000001ff087424 */ /* 0x000fe200078e00ff */
[C---:B------:R-:W-:Y:S01]  /*1340*/  LOP3.LUT R64, R63.reuse, 0x80, RZ, 0xc0, !PT ;  /* 0x000000803f407812 */ /* 0x040fe200078ec0ff */
[----:B------:R-:W-:Y:S01]  /*1350*/  IMAD R3, R6, -0x40, R3 ;  /* 0xffffffc006037824 */ /* 0x000fe200078e0203 */
[----:B------:R-:W-:Y:S01]  /*1360*/  UISETP.LT.AND UP0, UPT, UR43, 0x1, UPT ;  /* 0x000000012b00788c */ /* 0x000fe2000bf01270 */
[----:B---3--:R-:W-:Y:S01]  /*1370*/  SHF.L.U32 R0, R0, R61, RZ ;  /* 0x0000003d00007219 */ /* 0x008fe200000006ff */
[----:B------:R-:W-:Y:S01]  /*1380*/  ULDC UR4, c[0x0][0x284] ;  /* 0x0000a10000047ab9 */ /* 0x000fe20000000800 */
[----:B------:R-:W-:Y:S01]  /*1390*/  LOP3.LUT R56, R56, R11, RZ, 0xfc, !PT ;  /* 0x0000000b38387212 */ /* 0x000fe200078efcff */
[----:B------:R-:W-:Y:S01]  /*13a0*/  USEL UR44, UR43, 0x1, UP0 ;  /* 0x000000012b2c7887 */ /* 0x000fe20008000000 */
[----:B------:R-:W-:Y:S01]  /*13b0*/  SHF.L.U32 R61, R8, R61, RZ ;  /* 0x0000003d083d7219 */ /* 0x000fe200000006ff */
[----:B------:R-:W-:Y:S01]  /*13c0*/  IMAD.SHL.U32 R63, R63, 0x2, RZ ;  /* 0x000000023f3f7824 */ /* 0x000fe200078e00ff */
[----:B------:R-:W-:Y:S01]  /*13d0*/  LOP3.LUT R68, R18, 0x1, RZ, 0xfc, !PT ;  /* 0x0000000112447812 */ /* 0x000fe200078efcff */
[----:B------:R-:W-:Y:S01]  /*13e0*/  VIADD R67, R3, UR4 ;  /* 0x0000000403437c36 */ /* 0x000fe20008000000 */
[C---:B0-----:R-:W-:Y:S01]  /*13f0*/  SHF.L.U64.HI R60, R4.reuse, 0x3, R5 ;  /* 0x00000003043c7819 */ /* 0x041fe20000010205 */
[----:B--2---:R-:W-:Y:S01]  /*1400*/  IMAD.SHL.U32 R59, R4, 0x8, RZ ;  /* 0x00000008043b7824 */ /* 0x004fe200078e00ff */
[----:B------:R-:W-:Y:S01]  /*1410*/  SHF.R.U32.HI R64, RZ, 0x7, R64 ;  /* 0x00000007ff407819 */ /* 0x000fe20000011640 */
[----:B------:R-:W-:Y:S01]  /*1420*/  IMAD.MOV.U32 R57, RZ, RZ, RZ ;  /* 0x000000ffff397224 */ /* 0x000fe200078e00ff */
[----:B------:R-:W-:Y:S01]  /*1430*/  LOP3.LUT R66, RZ, R0, RZ, 0x33, !PT ;  /* 0x00000000ff427212 */ /* 0x000fe200078e33ff */
[----:B------:R-:W-:Y:S01]  /*1440*/  UIADD3 UR44, UR43, -UR44, URZ ;  /* 0x8000002c2b2c7290 */ /* 0x000fe2000fffe03f */
[----:B------:R-:W-:Y:S01]  /*1450*/  UMOV UR40, URZ ;  /* 0x0000003f00287c82 */ /* 0x000fe20008000000 */
[----:B-1----:R-:W-:Y:S01]  /*1460*/  VIADD R65, R65, 0xffffffff ;  /* 0xffffffff41417836 */ /* 0x002fe20000000000 */
[----:B------:R-:W-:-:S09]  /*1470*/  UMOV UR42, URZ ;  /* 0x0000003f002a7c82 */ /* 0x000fd20008000000 */
.L_x_98:
[----:B0-----:R-:W0:Y:S01]  /*1480*/  SHFL.IDX PT, R0, R64, RZ, 0x1f ;  /* 0x00001fff40007589 */ /* 0x001e2200000e0000 */
[----:B-1----:R-:W1:Y:S01]  /*1490*/  S2UR UR7, SR_CgaCtaId ;  /* 0x00000000000779c3 */ /* 0x002e620000008800 */
[----:B------:R-:W-:Y:S01]  /*14a0*/  UMOV UR6, 0x400 ;  /* 0x0000040000067882 */ /* 0x000fe20000000000 */
[----:B0-----:R-:W-:Y:S01]  /*14b0*/  R2UR UR4, R0 ;  /* 0x00000000000472ca */ /* 0x001fe200000e0000 */
[----:B-1----:R-:W-:-:S12]  /*14c0*/  ULEA UR6, UR7, UR6, 0x18 ;  /* 0x0000000607067291 */ /* 0x002fd8000f8ec03f */
[----:B------:R-:W-:-:S04]  /*14d0*/  ULEA.HI UR5, UR4, UR4, URZ, 0x1 ;  /* 0x0000000404057291 */ /* 0x000fc8000f8f083f */
[----:B------:R-:W-:-:S04]  /*14e0*/  ULOP3.LUT UR5, UR5, 0x7fffe, URZ, 0xc0, !UPT ;  /* 0x0007fffe05057892 */ /* 0x000fc8000f8ec03f */
[----:B------:R-:W-:-:S03]  /*14f0*/  UIADD3 UR5, UR4, -UR5, URZ ;  /* 0x8000000504057290 */ /* 0x000fc6000fffe03f */
[----:B------:R-:W-:Y:S01]  /*1500*/  ULDC UR4, c[0x0][0x28c] ;  /* 0x0000a30000047ab9 */ /* 0x000fe20000000800 */
[----:B------:R-:W-:Y:S01]  /*1510*/  ULEA UR5, UR5, UR6, 0xd ;  /* 0x0000000605057291 */ /* 0x000fe2000f8e683f */
[----:B------:R-:W-:-:S03]  /*1520*/  ISETP.LT.AND P0, PT, RZ, UR4, PT ;  /* 0x00000004ff007c0c */ /* 0x000fc6000bf01270 */
[----:B------:R-:W-:-:S04]  /*1530*/  UIADD3 UR5, UR5, 0x100, URZ ;  /* 0x0000010005057890 */ /* 0x000fc8000fffe03f */
[----:B------:R-:W-:-:S04]  /*1540*/  USHF.R.U32.HI UR5, URZ, 0x4, UR5 ;  /* 0x000000043f057899 */ /* 0x000fc80008011605 */
[----:B------:R-:W-:-:S04]  /*1550*/  ULOP3.LUT UR5, UR5, 0x3fff, URZ, 0xc0, !UPT ;  /* 0x00003fff05057892 */ /* 0x000fc8000f8ec03f */
[----:B------:R-:W-:Y:S01]  /*1560*/  ULOP3.LUT UR45, UR5, 0x10000, URZ, 0xfc, !UPT ;  /* 0x00010000052d7892 */ /* 0x000fe2000f8efc3f */
[----:B--2345:R-:W-:Y:S11]  /*1570*/  @P0 BRA `(.L_x_17) ;  /* 0x0000000000400947 */ /* 0x03cff60003800000 */
[----:B------:R-:W-:Y:S01]  /*1580*/  MOV R0, 0x0 ;  /* 0x0000000000007802 */ /* 0x000fe20000000f00 */
[----:B------:R-:W-:Y:S01]  /*1590*/  ULDC.64 UR4, c[0x4][0x68] ;  /* 0x01001a0000047ab9 */ /* 0x000fe20000000a00 */
[----:B------:R-:W-:Y:S01]  /*15a0*/  ULDC.64 UR6, c[0x4][0x8] ;  /* 0x0100020000067ab9 */ /* 0x000fe20000000a00 */
[----:B------:R-:W-:Y:S01]  /*15b0*/  IMAD.U32 R4, RZ, RZ, UR4 ;  /* 0x00000004ff047e24 */ /* 0x000fe2000f8e00ff */
[----:B------:R0:W1:Y:S01]  /*15c0*/  LDC.64 R14, c[0x4][R0] ;  /* 0x01000000000e7b82 */ /* 0x0000620000000a00 */
[----:B------:R-:W-:Y:S01]  /*15d0*/  IMAD.U32 R5, RZ, RZ, UR5 ;  /* 0x00000005ff057e24 */ /* 0x000fe2000f8e00ff */
[----:B------:R-:W-:Y:S01]  /*15e0*/  ULDC.64 UR4, c[0x4][0x70] ;  /* 0x01001c0000047ab9 */ /* 0x000fe20000000a00 */
[----:B------:R-:W-:Y:S02]  /*15f0*/  IMAD.U32 R10, RZ, RZ, UR6 ;  /* 0x00000006ff0a7e24 */ /* 0x000fe4000f8e00ff */
[----:B------:R-:W-:Y:S02]  /*1600*/  IMAD.U32 R6, RZ, RZ, UR4 ;  /* 0x00000004ff067e24 */ /* 0x000fe4000f8e00ff */
[----:B------:R-:W-:-:S02]  /*1610*/  IMAD.U32 R7, RZ, RZ, UR5 ;  /* 0x00000005ff077e24 */ /* 0x000fc4000f8e00ff */
[----:B------:R-:W-:Y:S02]  /*1620*/  IMAD.U32 R11, RZ, RZ, UR7 ;  /* 0x00000007ff0b7e24 */ /* 0x000fe4000f8e00ff */
[----:B------:R-:W-:Y:S02]  /*1630*/  IMAD.MOV.U32 R8, RZ, RZ, 0x1e1 ;  /* 0x000001e1ff087424 */ /* 0x000fe400078e00ff */
[----:B------:R-:W-:Y:S02]  /*1640*/  IMAD.MOV.U32 R12, RZ, RZ, 0x1 ;  /* 0x00000001ff0c7424 */ /* 0x000fe400078e00ff */
[----:B0-----:R-:W-:-:S07]  /*1650*/  IMAD.MOV.U32 R13, RZ, RZ, RZ ;  /* 0x000000ffff0d7224 */ /* 0x001fce00078e00ff */
[----:B------:R-:W-:-:S07]  /*1660*/  LEPC R20, `(.L_x_17) ;  /* 0x000000001014794e */ /* 0x000fce0000000000 */
[----:B-1---5:R-:W-:Y:S05]  /*1670*/  CALL.ABS.NOINC R14 ;  /* 0x000000000e007343 */ /* 0x022fea0003c00000 */
.L_x_17:
[----:B------:R-:W-:-:S13]  /*1680*/  ISETP.NE.AND P0, PT, R68, 0x3, PT ;  /* 0x000000034400780c */ /* 0x000fda0003f05270 */
[----:B------:R-:W-:Y:S05]  /*1690*/  @!P0 BRA `(.L_x_18) ;  /* 0x0000000000048947 */ /* 0x000fea0003800000 */
[----:B------:R-:W-:Y:S01]  /*16a0*/  BPT.TRAP 0x1 ;  /* 0x000000040000795c */ /* 0x000fe20000300000 */
.L_x_18:
[----:B------:R-:W0:Y:S01]  /*16b0*/  S2UR UR5, SR_CgaCtaId ;  /* 0x00000000000579c3 */ /* 0x000e220000008800 */
[----:B------:R-:W-:Y:S01]  /*16c0*/  UMOV UR4, 0x400 ;  /* 0x0000040000047882 */ /* 0x000fe20000000000 */
[----:B------:R-:W-:Y:S02]  /*16d0*/  IMAD.U32 R0, RZ, RZ, UR40 ;  /* 0x00000028ff007e24 */ /* 0x000fe4000f8e00ff */
[----:B------:R-:W-:-:S03]  /*16e0*/  IMAD.U32 R3, RZ, RZ, UR42 ;  /* 0x0000002aff037e24 */ /* 0x000fc6000f8e00ff */
[----:B------:R-:W-:Y:S01]  /*16f0*/  SHF.L.U32 R0, R0, 0x1f, RZ ;  /* 0x0000001f00007819 */ /* 0x000fe200000006ff */
[----:B0-----:R-:W-:-:S06]  /*1700*/  ULEA UR4, UR5, UR4, 0x18 ;  /* 0x0000000405047291 */ /* 0x001fcc000f8ec03f */
[----:B------:R-:W-:-:S04]  /*1710*/  IMAD.U32 R6, RZ, RZ, UR4 ;  /* 0x00000004ff067e24 */ /* 0x000fc8000f8e00ff */
[----:B------:R-:W-:-:S04]  /*1720*/  IMAD R3, R3, 0x8, R6 ;  /* 0x0000000803037824 */ /* 0x000fc800078e0206 */
[----:B------:R0:W1:Y:S01]  /*1730*/  SYNCS.PHASECHK.TRANS64.TRYWAIT P1, [R3+URZ], R0 ;  /* 0x00000000030075a7 */ /* 0x000062000802017f */
[----:B------:R-:W-:Y:S05]  /*1740*/  @!P0 BRA `(.L_x_19) ;  /* 0x0000000000048947 */ /* 0x000fea0003800000 */
[----:B------:R-:W-:Y:S01]  /*1750*/  BPT.TRAP 0x1 ;  /* 0x000000040000795c */ /* 0x000fe20000300000 */
.L_x_19:
[----:B------:R-:W-:-:S05]  /*1760*/  IMAD.U32 R4, RZ, RZ, UR44 ;  /* 0x0000002cff047e24 */ /* 0x000fca000f8e00ff */
[----:B------:R-:W-:Y:S01]  /*1770*/  ISETP.GE.AND P2, PT, R4, 0x1, PT ;  /* 0x000000010400780c */ /* 0x000fe20003f46270 */
[----:B-1----:R-:W-:-:S12]  /*1780*/  @P1 BRA `(.L_x_20) ;  /* 0x0000000000081947 */ /* 0x002fd80003800000 */
[----:B------:R-:W1:Y:S02]  /*1790*/  SYNCS.PHASECHK.TRANS64.TRYWAIT P1, [R3+URZ], R0 ;  /* 0x00000000030075a7 */ /* 0x000e64000802017f */
[----:B-1----:R-:W-:Y:S05]  /*17a0*/  @!P1 BRA `(.L_x_21) ;  /* 0x0000004c00409947 */ /* 0x002fea0003800000 */
.L_x_20:
[----:B------:R-:W-:Y:S05]  /*17b0*/  WARPSYNC.ALL ;  /* 0x0000000000007948 */ /* 0x000fea0003800000 */
[----:B------:R-:W-:Y:S01]  /*17c0*/  R2UR UR4, R6 ;  /* 0x00000000060472ca */ /* 0x000fe200000e0000 */
[----:B------:R-:W-:Y:S01]  /*17d0*/  ULEA UR5, UR42, UR45, 0xb ;  /* 0x0000002d2a057291 */ /* 0x000fe2000f8e583f */
[----:B------:R-:W-:Y:S01]  /*17e0*/  WARPGROUP.ARRIVE ;  /* 0x00000000000079c5 */ /* 0x000fe20000000000 */
[----:B------:R-:W-:Y:S01]  /*17f0*/  UMOV UR9, 0x40000040 ;  /* 0x4000004000097882 */ /* 0x000fe20000000000 */
[----:B------:R-:W-:-:S04]  /*1800*/  UMOV UR11, 0x40000040 ;  /* 0x40000040000b7882 */ /* 0x000fc80000000000 */
[----:B------:R-:W-:-:S05]  /*1810*/  UMOV UR8, UR5 ;  /* 0x0000000500087c82 */ /* 0x000fca0008000000 */
[----:B------:R-:W-:-:S04]  /*1820*/  UIADD3 UR4, UR4, 0x20100, URZ ;  /* 0x0002010004047890 */ /* 0x000fc8000fffe03f */
[----:B------:R-:W-:-:S04]  /*1830*/  USHF.R.U32.HI UR4, URZ, 0x4, UR4 ;  /* 0x000000043f047899 */ /* 0x000fc80008011604 */
[----:B------:R-:W-:-:S04]  /*1840*/  ULOP3.LUT UR4, UR4, 0x3fff, URZ, 0xc0, !UPT ;  /* 0x00003fff04047892 */ /* 0x000fc8000f8ec03f */
[----:B------:R-:W-:-:S04]  /*1850*/  ULOP3.LUT UR4, UR4, 0x10000, URZ, 0xfc, !UPT ;  /* 0x0001000004047892 */ /* 0x000fc8000f8efc3f */
[----:B------:R-:W-:-:S07]  /*1860*/  ULEA UR6, UR42, UR4, 0xa ;  /* 0x000000042a067291 */ /* 0x000fce000f8e503f */
[----:B------:R-:W-:Y:S02]  /*1870*/  UMOV UR10, UR6 ;  /* 0x00000006000a7c82 */ /* 0x000fe40008000000 */
[----:B------:R-:W-:Y:S01]  /*1880*/  HGMMA.64x64x16.F32 R24, gdesc[UR8], RZ, !UPT, gsb0 ;  /* 0x00e00000081879f0 */ /* 0x000fe2000c0008ff */
[----:B------:R-:W-:Y:S02]  /*1890*/  UIADD3 UR8, UR5, 0x2, URZ ;  /* 0x0000000205087890 */ /* 0x000fe4000fffe03f */
[----:B------:R-:W-:Y:S01]  /*18a0*/  UIADD3 UR10, UR6, 0x2, URZ ;  /* 0x00000002060a7890 */ /* 0x000fe2000fffe03f */
[----:B------:R-:W-:Y:S01]  /*18b0*/  UMOV UR9, 0x40000040 ;  /* 0x4000004000097882 */ /* 0x000fe20000000000 */
[----:B------:R-:W-:Y:S01]  /*18c0*/  UMOV UR11, 0x40000040 ;  /* 0x40000040000b7882 */ /* 0x000fe20000000000 */
[----:B------:R-:W-:Y:S02]  /*18d0*/  WARPGROUP.DEPBAR.LE gsb0, 0x0 ;  /* 0x00008000000079c5 */ /* 0x000fe40000010000 */
[----:B------:R-:W-:-:S06]  /*18e0*/  WARPGROUP.ARRIVE ;  /* 0x00000000000079c5 */ /* 0x000fcc0000000000 */
[----:B------:R-:W-:Y:S01]  /*18f0*/  HGMMA.64x64x16.F32 R24, gdesc[UR8], R24, gsb0 ;  /* 0x00e00000081879f0 */ /* 0x000fe20008000818 */
        /* <DEDUP_REMOVED lines=41> */
[----:B------:R-:W-:Y:S03]  /*1b90*/  HGMMA.64x64x16.F32 R24, gdesc[UR8], R24, gsb0 ;  /* 0x00e00000081879f0 */ /* 0x000fe60008000818 */
[----:B------:R-:W-:Y:S02]  /*1ba0*/  WARPGROUP.DEPBAR.LE gsb0, 0x0 ;  /* 0x00008000000079c5 */ /* 0x000fe40000010000 */
[----:B------:R-:W-:Y:S05]  /*1bb0*/  @!P2 BRA `(.L_x_22) ;  /* 0x000000040098a947 */ /* 0x000fea0003800000 */
[----:B------:R-:W-:Y:S01]  /*1bc0*/  UIADD3 UR5, UR42, 0x1, URZ ;  /* 0x000000012a057890 */ /* 0x000fe2000fffe03f */
[----:B01----:R-:W-:Y:S02]  /*1bd0*/  IMAD.U32 R0, RZ, RZ, UR44 ;  /* 0x0000002cff007e24 */ /* 0x003fe4000f8e00ff */
[----:B------:R-:W-:Y:S01]  /*1be0*/  IMAD.U32 R3, RZ, RZ, UR42 ;  /* 0x0000002aff037e24 */ /* 0x000fe2000f8e00ff */
[----:B------:R-:W-:-:S04]  /*1bf0*/  UISETP.NE.AND UP0, UPT, UR5, 0x4, UPT ;  /* 0x000000040500788c */ /* 0x000fc8000bf05270 */
[----:B------:R-:W-:Y:S02]  /*1c00*/  USEL UR6, URZ, 0x1, UP0 ;  /* 0x000000013f067887 */ /* 0x000fe40008000000 */
[----:B------:R-:W-:Y:S02]  /*1c10*/  USEL UR5, UR5, URZ, UP0 ;  /* 0x0000003f05057287 */ /* 0x000fe40008000000 */
[----:B------:R-:W-:-:S06]  /*1c20*/  ULOP3.LUT UR6, UR40, UR6, URZ, 0x3c, !UPT ;  /* 0x0000000628067292 */ /* 0x000fcc000f8e3c3f */
[----:B------:R-:W-:-:S07]  /*1c30*/  IMAD.U32 R7, RZ, RZ, UR6 ;  /* 0x00000006ff077e24 */ /* 0x000fce000f8e00ff */
.L_x_29:
[----:B------:R-:W-:Y:S05]  /*1c40*/  @!P0 BRA `(.L_x_23) ;  /* 0x0000000000048947 */ /* 0x000fea0003800000 */
[----:B------:R-:W-:Y:S01]  /*1c50*/  BPT.TRAP 0x1 ;  /* 0x000000040000795c */ /* 0x000fe20000300000 */
.L_x_23:
[----:B------:R-:W0:Y:S01]  /*1c60*/  S2UR UR7, SR_CgaCtaId ;  /* 0x00000000000779c3 */ /* 0x000e220000008800 */
[----:B------:R-:W-:Y:S01]  /*1c70*/  UMOV UR6, 0x400 ;  /* 0x0000040000067882 */ /* 0x000fe20000000000 */
[----:B------:R-:W-:Y:S01]  /*1c80*/  IMAD.U32 R5, RZ, RZ, UR5 ;  /* 0x00000005ff057e24 */ /* 0x000fe2000f8e00ff */
[----:B------:R-:W-:Y:S01]  /*1c90*/  SHF.L.U32 R4, R7, 0x1f, RZ ;  /* 0x0000001f07047819 */ /* 0x000fe200000006ff */
[----:B0-----:R-:W-:-:S06]  /*1ca0*/  ULEA UR6, UR7, UR6, 0x18 ;  /* 0x0000000607067291 */ /* 0x001fcc000f8ec03f */
[----:B------:R-:W-:-:S04]  /*1cb0*/  IMAD.U32 R6, RZ, RZ, UR6 ;  /* 0x00000006ff067e24 */ /* 0x000fc8000f8e00ff */
[----:B------:R-:W-:-:S04]  /*1cc0*/  IMAD R5, R5, 0x8, R6 ;  /* 0x0000000805057824 */ /* 0x000fc800078e0206 */
[----:B------:R0:W1:Y:S01]  /*1cd0*/  SYNCS.PHASECHK.TRANS64.TRYWAIT P1, [R5+URZ], R4 ;  /* 0x00000004050075a7 */ /* 0x000062000802017f */
[----:B------:R-:W-:Y:S05]  /*1ce0*/  @!P0 BRA `(.L_x_24) ;  /* 0x0000000000048947 */ /* 0x000fea0003800000 */
[----:B------:R-:W-:Y:S01]  /*1cf0*/  BPT.TRAP 0x1 ;  /* 0x000000040000795c */ /* 0x000fe20000300000 */
.L_x_24:
[----:B-1----:R-:W-:Y:S05]  /*1d00*/  @P1 BRA `(.L_x_25) ;  /* 0x0000000000081947 */ /* 0x002fea0003800000 */
[----:B------:R-:W1:Y:S02]  /*1d10*/  SYNCS.PHASECHK.TRANS64.TRYWAIT P1, [R5+URZ], R4 ;  /* 0x00000004050075a7 */ /* 0x000e64000802017f */
[----:B-1----:R-:W-:Y:S05]  /*1d20*/  @!P1 BRA `(.L_x_26) ;  /* 0x0000004400f49947 */ /* 0x002fea0003800000 */
.L_x_25:
[----:B------:R-:W-:Y:S01]  /*1d30*/  ULEA UR6, UR5, UR45, 0xb ;  /* 0x0000002d05067291 */ /* 0x000fe2000f8e583f */
[----:B------:R-:W-:Y:S01]  /*1d40*/  WARPGROUP.ARRIVE ;  /* 0x00000000000079c5 */ /* 0x000fe20000000000 */
[----:B------:R-:W-:Y:S01]  /*1d50*/  ULEA UR7, UR5, UR4, 0xa ;  /* 0x0000000405077291 */ /* 0x000fe2000f8e503f */
[----:B------:R-:W-:Y:S01]  /*1d60*/  UMOV UR9, 0x40000040 ;  /* 0x4000004000097882 */ /* 0x000fe20000000000 */
[----:B------:R-:W-:-:S03]  /*1d70*/  UMOV UR11, 0x40000040 ;  /* 0x40000040000b7882 */ /* 0x000fc60000000000 */
[----:B------:R-:W-:Y:S02]  /*1d80*/  UMOV UR8, UR6 ;  /* 0x0000000600087c82 */ /* 0x000fe40008000000 */
[----:B------:R-:W-:Y:S02]  /*1d90*/  UMOV UR10, UR7 ;  /* 0x00000007000a7c82 */ /* 0x000fe40008000000 */
[----:B------:R-:W-:Y:S01]  /*1da0*/  HGMMA.64x64x16.F32 R24, gdesc[UR8], R24, gsb0 ;  /* 0x00e00000081879f0 */ /* 0x000fe20008000818 */
[----:B------:R-:W-:Y:S02]  /*1db0*/  UIADD3 UR8, UR6, 0x2, URZ ;  /* 0x0000000206087890 */ /* 0x000fe4000fffe03f */
[----:B------:R-:W-:Y:S01]  /*1dc0*/  UIADD3 UR10, UR7, 0x2, URZ ;  /* 0x00000002070a7890 */ /* 0x000fe2000fffe03f */
[----:B------:R-:W-:Y:S01]  /*1dd0*/  UMOV UR9, 0x40000040 ;  /* 0x4000004000097882 */ /* 0x000fe20000000000 */
[----:B------:R-:W-:Y:S01]  /*1de0*/  UMOV UR11, 0x40000040 ;  /* 0x40000040000b7882 */ /* 0x000fe20000000000 */
[----:B------:R-:W-:-:S02]  /*1df0*/  WARPGROUP.DEPBAR.LE gsb0, 0x0 ;  /* 0x00008000000079c5 */ /* 0x000fc40000010000 */
        /* <DEDUP_REMOVED lines=46> */
[----:B------:R-:W-:Y:S01]  /*20e0*/  BPT.TRAP 0x1 ;  /* 0x000000040000795c */ /* 0x000fe20000300000 */
.L_x_27:
[----:B------:R-:W-:-:S13]  /*20f0*/  ISETP.NE.AND P1, PT, R22, RZ, PT ;  /* 0x000000ff1600720c */ /* 0x000fda0003f25270 */
[----:B01----:R-:W-:-:S04]  /*2100*/  @P1 IMAD R4, R3, 0x8, R6 ;  /* 0x0000000803041824 */ /* 0x003fc800078e0206 */
[----:B------:R-:W-:-:S05]  /*2110*/  @P1 VIADD R4, R4, 0x20 ;  /* 0x0000002004041836 */ /* 0x000fca0000000000 */
[----:B------:R-:W-:-:S04]  /*2120*/  @P1 PRMT R4, R19, 0x654, R4 ;  /* 0x0000065413041816 */ /* 0x000fc80000000004 */
[----:B------:R0:W-:Y:S01]  /*2130*/  @P1 SYNCS.ARRIVE.TRANS64.RED.A1T0 RZ, [R4+URZ], RZ ;  /* 0x000000ff04ff19a7 */ /* 0x0001e2000810043f */
[----:B------:R-:W-:-:S13]  /*2140*/  ISETP.GT.U32.AND P1, PT, R18, 0x1, PT ;  /* 0x000000011200780c */ /* 0x000fda0003f24070 */
[----:B0-----:R-:W-:Y:S05]  /*2150*/  @P1 BRA `(.L_x_28) ;  /* 0x0000000000041947 */ /* 0x001fea0003800000 */
[----:B------:R-:W-:Y:S01]  /*2160*/  BPT.TRAP 0x1 ;  /* 0x000000040000795c */ /* 0x000fe20000300000 */
.L_x_28:
[----:B------:R-:W-:Y:S01]  /*2170*/  UIADD3 UR5, UR5, 0x1, URZ ;  /* 0x0000000105057890 */ /* 0x000fe2000fffe03f */
[C---:B------:R-:W-:Y:S01]  /*2180*/  ISETP.GT.AND P2, PT, R0.reuse, 0x1, PT ;  /* 0x000000010000780c */ /* 0x040fe20003f44270 */
[----:B------:R-:W-:Y:S02]  /*2190*/  VIADD R3, R3, 0x1 ;  /* 0x0000000103037836 */ /* 0x000fe40000000000 */
[----:B------:R-:W-:Y:S01]  /*21a0*/  UISETP.NE.AND UP0, UPT, UR5, 0x4, UPT ;  /* 0x000000040500788c */ /* 0x000fe2000bf05270 */
[----:B------:R-:W-:Y:S02]  /*21b0*/  VIADD R0, R0, 0xffffffff ;  /* 0xffffffff00007836 */ /* 0x000fe40000000000 */
[C---:B------:R-:W-:Y:S01]  /*21c0*/  ISETP.NE.AND P1, PT, R3.reuse, 0x4, PT ;  /* 0x000000040300780c */ /* 0x040fe20003f25270 */
[----:B------:R-:W-:Y:S02]  /*21d0*/  USEL UR6, URZ, 0x1, UP0 ;  /* 0x000000013f067887 */ /* 0x000fe40008000000 */
[----:B------:R-:W-:Y:S01]  /*21e0*/  USEL UR5, UR5, URZ, UP0 ;  /* 0x0000003f05057287 */ /* 0x000fe20008000000 */
[----:B------:R-:W-:-:S03]  /*21f0*/  SEL R3, R3, RZ, P1 ;  /* 0x000000ff03037207 */ /* 0x000fc60000800000 */
[----:B------:R-:W-:Y:S01]  /*2200*/  LOP3.LUT R7, R7, UR6, RZ, 0x3c, !PT ;  /* 0x0000000607077c12 */ /* 0x000fe2000f8e3cff */
[----:B------:R-:W-:Y:S07]  /*2210*/  @P2 BRA `(.L_x_29) ;  /* 0xfffffff800882947 */ /* 0x000fee000383ffff */
.L_x_22:
[----:B01----:R-:W0:Y:S02]  /*2220*/  LDC R0, c[0x0][0x28c] ;  /* 0x0000a300ff007b82 */ /* 0x003e240000000800 */
[----:B0-----:R-:W-:-:S13]  /*2230*/  ISETP.GE.AND P1, PT, R0, 0x1, PT ;  /* 0x000000010000780c */ /* 0x001fda0003f26270 */
[----:B------:R-:W-:Y:S05]  /*2240*/  @!P1 BRA `(.L_x_30) ;  /* 0x0000000000389947 */ /* 0x000fea0003800000 */
[----:B------:R-:W-:Y:S05]  /*2250*/  @!P0 BRA `(.L_x_31) ;  /* 0x0000000000048947 */ /* 0x000fea0003800000 */
[----:B------:R-:W-:Y:S01]  /*2260*/  BPT.TRAP 0x1 ;  /* 0x000000040000795c */ /* 0x000fe20000300000 */
.L_x_31:
[----:B------:R-:W-:-:S13]  /*2270*/  ISETP.NE.AND P0, PT, R22, RZ, PT ;  /* 0x000000ff1600720c */ /* 0x000fda0003f05270 */
[----:B------:R-:W-:-:S05]  /*2280*/  VOTEU.ANY UP0, P0 ;  /* 0x00000000003f7886 */ /* 0x000fca0000000100 */
[----:B------:R-:W-:-:S06]  /*2290*/  @UP0 UIADD3 UR4, UR44, UR42, URZ ;  /* 0x0000002a2c040290 */ /* 0x000fcc000fffe03f */
[----:B------:R-:W-:-:S04]  /*22a0*/  IMAD.U32 R0, RZ, RZ, UR4 ;  /* 0x00000004ff007e24 */ /* 0x000fc8000f8e00ff */
[----:B------:R-:W-:-:S05]  /*22b0*/  @P0 IMAD.SHL.U32 R0, R0, 0x8, RZ ;  /* 0x0000000800000824 */ /* 0x000fca00078e00ff */
[----:B------:R-:W-:-:S04]  /*22c0*/  @P0 LOP3.LUT R0, R0, 0x18, RZ, 0xc0, !PT ;  /* 0x0000001800000812 */ /* 0x000fc800078ec0ff */
[----:B------:R-:W-:-:S04]  /*22d0*/  @P0 IADD3 R0, R6, 0x20, R0 ;  /* 0x0000002006000810 */ /* 0x000fc80007ffe000 */
[----:B------:R-:W-:-:S04]  /*22e0*/  @P0 PRMT R0, R19, 0x654, R0 ;  /* 0x0000065413000816 */ /* 0x000fc80000000000 */
[----:B------:R0:W-:Y:S01]  /*22f0*/  @P0 SYNCS.ARRIVE.TRANS64.RED.A1T0 RZ, [R0+URZ], RZ ;  /* 0x000000ff00ff09a7 */ /* 0x0001e2000810043f */
[----:B------:R-:W-:-:S13]  /*2300*/  ISETP.GT.U32.AND P0, PT, R18, 0x1, PT ;  /* 0x000000011200780c */ /* 0x000fda0003f04070 */
[----:B0-----:R-:W-:Y:S05]  /*2310*/  @P0 BRA `(.L_x_30) ;  /* 0x0000000000040947 */ /* 0x001fea0003800000 */
[----:B------:R-:W-:Y:S01]  /*2320*/  BPT.TRAP 0x1 ;  /* 0x000000040000795c */ /* 0x000fe20000300000 */
.L_x_30:
[----:B------:R-:W-:Y:S01]  /*2330*/  IMAD.SHL.U32 R3, R70, 0x40, RZ ;  /* 0x0000004046037824 */ /* 0x000fe200078e00ff */
[----:B------:R-:W-:Y:S01]  /*2340*/  ULDC UR6, c[0x0][0x288] ;  /* 0x0000a20000067ab9 */ /* 0x000fe20000000800 */
[----:B------:R-:W-:Y:S01]  /*2350*/  SHF.R.S32.HI R13, RZ, 0x1f, R69 ;  /* 0x0000001fff0d7819 */ /* 0x000fe20000011445 */
[----:B------:R-:W-:Y:S01]  /*2360*/  IMAD.SHL.U32 R6, R71, 0x80, RZ ;  /* 0x0000008047067824 */ /* 0x000fe200078e00ff */
[----:B------:R-:W-:Y:S01]  /*2370*/  ULDC.64 UR4, c[0x0][0x5d0] ;  /* 0x0001740000047ab9 */ /* 0x000fe20000000a00 */
[----:B------:R-:W-:Y:S01]  /*2380*/  LOP3.LUT R10, R3, 0x6, R63, 0xf8, !PT ;  /* 0x00000006030a7812 */ /* 0x000fe200078ef83f */
[----:B------:R-:W-:Y:S01]  /*2390*/  IMAD.WIDE R70, R71, 0x80, R56 ;  /* 0x0000008047467825 */ /* 0x000fe200078e0238 */
[----:B------:R-:W-:Y:S01]  /*23a0*/  ISETP.GE.AND P0, PT, R3, UR6, PT ;  /* 0x0000000603007c0c */ /* 0x000fe2000bf06270 */
[----:B------:R-:W-:Y:S01]  /*23b0*/  ULDC UR6, c[0x0][0x284] ;  /* 0x0000a10000067ab9 */ /* 0x000fe20000000800 */
[----:B------:R-:W-:Y:S01]  /*23c0*/  SHF.R.S32.HI R11, RZ, 0x1f, R10 ;  /* 0x0000001fff0b7819 */ /* 0x000fe2000001140a */
[----:B------:R-:W-:Y:S01]  /*23d0*/  IMAD R0, R13, UR4, RZ ;  /* 0x000000040d007c24 */ /* 0x000fe2000f8e02ff */
[----:B------:R-:W-:-:S03]  /*23e0*/  ISETP.GE.OR P0, PT, R6, UR6, P0 ;  /* 0x0000000606007c0c */ /* 0x000fc60008706670 */
[C---:B------:R-:W-:Y:S02]  /*23f0*/  IMAD R7, R69.reuse, UR5, R0 ;  /* 0x0000000545077c24 */ /* 0x040fe4000f8e0200 */
[----:B------:R-:W-:Y:S01]  /*2400*/  IMAD.WIDE.U32 R4, R69, UR4, R10 ;  /* 0x0000000445047c25 */ /* 0x000fe2000f8e000a */
[----:B------:R-:W-:-:S03]  /*2410*/  ULDC.64 UR4, c[0x0][0x5c8] ;  /* 0x0001720000047ab9 */ /* 0x000fc60000000a00 */
[----:B------:R-:W-:Y:S02]  /*2420*/  IMAD R9, R71, UR4, RZ ;  /* 0x0000000447097c24 */ /* 0x000fe4000f8e02ff */
[----:B------:R-:W-:Y:S02]  /*2430*/  IMAD.IADD R5, R5, 0x1, R7 ;  /* 0x0000000105057824 */ /* 0x000fe400078e0207 */
[C---:B------:R-:W-:Y:S02]  /*2440*/  IMAD R9, R70.reuse, UR5, R9 ;  /* 0x0000000546097c24 */ /* 0x040fe4000f8e0209 */
[----:B------:R-:W-:-:S04]  /*2450*/  IMAD.WIDE.U32 R72, R70, UR4, R4 ;  /* 0x0000000446487c25 */ /* 0x000fc8000f8e0004 */
[----:B------:R-:W-:Y:S01]  /*2460*/  IMAD.MOV.U32 R0, RZ, RZ, -0x1 ;  /* 0xffffffffff007424 */ /* 0x000fe200078e00ff */
[----:B------:R-:W-:Y:S06]  /*2470*/  @P0 BRA `(.L_x_32) ;  /* 0x00000020009c0947 */ /* 0x000fec0003800000 */
[----:B-----5:R-:W-:Y:S01]  /*2480*/  FSETP.NEU.AND P0, PT, R58, RZ, PT ;  /* 0x000000ff3a00720b */ /* 0x020fe20003f0d000 */
[----:B------:R-:W-:Y:S01]  /*2490*/  IMAD.IADD R4, R62, 0x1, -R3 ;  /* 0x000000013e047824 */ /* 0x000fe200078e0a03 */
[----:B------:R-:W-:Y:S01]  /*24a0*/  BSSY B0, `(.L_x_32) ;  /* 0x0000224000007945 */ /* 0x000fe20003800000 */
[----:B------:R-:W-:Y:S02]  /*24b0*/  IMAD.IADD R3, R67, 0x1, -R6 ;  /* 0x0000000143037824 */ /* 0x000fe400078e0a06 */
[----:B------:R-:W-:Y:S01]  /*24c0*/  IMAD.IADD R83, R73, 0x1, R9 ;  /* 0x0000000149537824 */ /* 0x000fe200078e0209 */
[----:B------:R-:W-:-:S04]  /*24d0*/  ISETP.GT.AND P2, PT, R4, RZ, PT ;  /* 0x000000ff0400720c */ /* 0x000fc80003f44270 */
[----:B------:R-:W-:-:S03]  /*24e0*/  ISETP.GT.AND P1, PT, R3, RZ, P2 ;  /* 0x000000ff0300720c */ /* 0x000fc60001724270 */
[----:B------:R-:W-:Y:S10]  /*24f0*/  @!P0 BRA `(.L_x_33) ;  /* 0x0000001400e88947 */ /* 0x000ff40003800000 */
[----:B------:R-:W0:Y:S01]  /*2500*/  LDC.64 R76, c[0x0][0x5b8] ;  /* 0x00016e00ff4c7b82 */ /* 0x000e220000000a00 */
[----:B------:R-:W-:-:S07]  /*2510*/  ULDC.64 UR4, c[0x0][0x5c0] ;  /* 0x0001700000047ab9 */ /* 0x000fce0000000a00 */
[----:B------:R-:W1:Y:S08]  /*2520*/  LDC.64 R78, c[0x0][0x5b0] ;  /* 0x00016c00ff4e7b82 */ /* 0x000e700000000a00 */
[----:B------:R-:W2:Y:S01]  /*2530*/  LDC.64 R80, c[0x0][0x5a8] ;  /* 0x00016a00ff507b82 */ /* 0x000ea20000000a00 */
[-C--:B0-----:R-:W-:Y:S02]  /*2540*/  IMAD R6, R13, R76.reuse, RZ ;  /* 0x0000004c0d067224 */ /* 0x081fe400078e02ff */
[----:B------:R-:W-:-:S04]  /*2550*/  IMAD.WIDE.U32 R74, R69, R76, R10 ;  /* 0x0000004c454a7225 */ /* 0x000fc800078e000a */
[----:B------:R-:W-:Y:S02]  /*2560*/  IMAD R73, R69, R77, R6 ;  /* 0x0000004d45497224 */ /* 0x000fe400078e0206 */
[-C--:B-1----:R-:W-:Y:S02]  /*2570*/  IMAD R5, R71, R78.reuse, RZ ;  /* 0x0000004e47057224 */ /* 0x082fe400078e02ff */
[----:B------:R-:W-:Y:S02]  /*2580*/  IMAD.IADD R13, R75, 0x1, R73 ;  /* 0x000000014b0d7824 */ /* 0x000fe400078e0249 */
[----:B------:R-:W-:Y:S02]  /*2590*/  IMAD.MOV.U32 R12, RZ, RZ, R74 ;  /* 0x000000ffff0c7224 */ /* 0x000fe400078e004a */
[C---:B------:R-:W-:Y:S02]  /*25a0*/  IMAD R77, R70.reuse, R79, R5 ;  /* 0x0000004f464d7224 */ /* 0x040fe400078e0205 */
[----:B------:R-:W-:-:S04]  /*25b0*/  IMAD.WIDE.U32 R6, R70, R78, R12 ;  /* 0x0000004e46067225 */ /* 0x000fc800078e000c */
[----:B------:R-:W-:Y:S01]  /*25c0*/  IMAD.IADD R5, R7, 0x1, R77 ;  /* 0x0000000107057824 */ /* 0x000fe200078e024d */
[----:B--2---:R-:W-:-:S04]  /*25d0*/  LEA R14, P0, R6, R80, 0x1 ;  /* 0x00000050060e7211 */ /* 0x004fc800078008ff */
[----:B------:R-:W-:-:S05]  /*25e0*/  LEA.HI.X R15, R6, R81, R5, 0x1, P0 ;  /* 0x00000051060f7211 */ /* 0x000fca00000f0c05 */
[----:B------:R0:W2:Y:S01]  /*25f0*/  @P1 LDG.E.LTC128B.U16 R5, desc[UR36][R14.64] ;  /* 0x000000240e051981 */ /* 0x0000a2000c1e1520 */
[----:B------:R-:W-:Y:S01]  /*2600*/  LEA R8, P0, R72, UR4, 0x1 ;  /* 0x0000000448087c11 */ /* 0x000fe2000f8008ff */
[----:B------:R-:W-:Y:S01]  /*2610*/  IMAD.WIDE.U32 R6, R70, R78, R10 ;  /* 0x0000004e46067225 */ /* 0x000fe200078e000a */
[----:B------:R-:W-:Y:S03]  /*2620*/  BSSY B1, `(.L_x_34) ;  /* 0x0000012000017945 */ /* 0x000fe60003800000 */
[----:B------:R-:W-:Y:S02]  /*2630*/  IMAD.IADD R7, R77, 0x1, R7 ;  /* 0x000000014d077824 */ /* 0x000fe400078e0207 */
[----:B------:R-:W-:Y:S01]  /*2640*/  IMAD.WIDE.U32 R20, R69, R76, R6 ;  /* 0x0000004c45147225 */ /* 0x000fe200078e0006 */
[----:B0-----:R-:W-:-:S03]  /*2650*/  SHF.L.U64.HI R15, R78, 0x3, R79 ;  /* 0x000000034e0f7819 */ /* 0x001fc6000001024f */
[----:B------:R-:W-:Y:S01]  /*2660*/  IMAD.IADD R7, R73, 0x1, R21 ;  /* 0x0000000149077824 */ /* 0x000fe200078e0215 */
[----:B------:R-:W-:Y:S01]  /*2670*/  LEA R6, P4, R20, R80, 0x1 ;  /* 0x0000005014067211 */ /* 0x000fe200078808ff */
[----:B------:R-:W-:-:S03]  /*2680*/  IMAD.SHL.U32 R14, R78, 0x8, RZ ;  /* 0x000000084e0e7824 */ /* 0x000fc600078e00ff */
[----:B------:R-:W-:Y:S01]  /*2690*/  LEA.HI.X R7, R20, R81, R7, 0x1, P4 ;  /* 0x0000005114077211 */ /* 0x000fe200020f0c07 */
[----:B--2---:R-:W-:-:S05]  /*26a0*/  HADD2.F32 R9, -RZ, R5.H0_H0 ;  /* 0x20000005ff097230 */ /* 0x004fca0000004100 */
[----:B------:R-:W-:-:S04]  /*26b0*/  FMUL R9, R9, R58 ;  /* 0x0000003a09097220 */ /* 0x000fc80000400000 */
[----:B------:R-:W-:Y:S01]  /*26c0*/  FFMA R24, R24, R23, R9 ;  /* 0x0000001718187223 */ /* 0x000fe20000000009 */
[----:B------:R-:W-:Y:S02]  /*26d0*/  LEA.HI.X R9, R72, UR5, R83, 0x1, P0 ;  /* 0x0000000548097c11 */ /* 0x000fe400080f0c53 */
[----:B------:R-:W-:Y:S02]  /*26e0*/  ISETP.GT.AND P0, PT, R4, 0x1, PT ;  /* 0x000000010400780c */ /* 0x000fe40003f04270 */
[----:B------:R-:W-:Y:S02]  /*26f0*/  F2FP.F16.F32.PACK_AB R24, RZ, R24 ;  /* 0x00000018ff18723e */ /* 0x000fe400000000ff */
[----:B------:R-:W-:-:S03]  /*2700*/  ISETP.GT.AND P3, PT, R3, RZ, P0 ;  /* 0x000000ff0300720c */ /* 0x000fc60000764270 */
[----:B------:R0:W-:Y:S10]  /*2710*/  @P1 STG.E.U16 desc[UR36][R8.64], R24 ;  /* 0x0000001808001986 */ /* 0x0001f4000c101524 */
[----:B------:R-:W-:Y:S05]  /*2720*/  @!P3 BRA `(.L_x_35) ;  /* 0x000000000004b947 */ /* 0x000fea0003800000 */
[----:B------:R1:W5:Y:S02]  /*2730*/  LDG.E.LTC128B.U16 R5, desc[UR36][R6.64+0x2] ;  /* 0x0000022406057981 */ /* 0x000364000c1e1520 */
.L_x_35:
[----:B------:R-:W-:Y:S05]  /*2740*/  BSYNC B1 ;  /* 0x0000000000017941 */ /* 0x000fea0003800000 */
.L_x_34:
[----:B-----5:R-:W-:Y:S01]  /*2750*/  HADD2.F32 R71, -RZ, R5.H0_H0 ;  /* 0x20000005ff477230 */ /* 0x020fe20000004100 */
[----:B------:R-:W-:Y:S01]  /*2760*/  ISETP.GT.AND P2, PT, R3, 0x8, P2 ;  /* 0x000000080300780c */ /* 0x000fe20001744270 */
[----:B------:R-:W-:Y:S01]  /*2770*/  IMAD.WIDE.U32 R20, R70, R78, R14 ;  /* 0x0000004e46147225 */ /* 0x000fe200078e000e */
[----:B0-----:R-:W-:-:S03]  /*2780*/  PRMT R24, R5, 0x7610, R24 ;  /* 0x0000761005187816 */ /* 0x001fc60000000018 */
[----:B------:R-:W-:Y:S01]  /*2790*/  FMUL R12, R71, R58 ;  /* 0x0000003a470c7220 */ /* 0x000fe20000400000 */
[----:B------:R-:W-:Y:S01]  /*27a0*/  IMAD.IADD R77, R77, 0x1, R21 ;  /* 0x000000014d4d7824 */ /* 0x000fe200078e0215 */
[----:B------:R-:W-:Y:S02]  /*27b0*/  IADD3 R74, P1, R74, R20, RZ ;  /* 0x000000144a4a7210 */ /* 0x000fe40007f3e0ff */
[----:B------:R-:W-:-:S03]  /*27c0*/  FFMA R12, R25, R23, R12 ;  /* 0x00000017190c7223 */ /* 0x000fc6000000000c */
[----:B------:R-:W-:Y:S01]  /*27d0*/  IMAD.X R13, R77, 0x1, R13, P1 ;  /* 0x000000014d0d7824 */ /* 0x000fe200008e060d */
[C---:B------:R-:W-:Y:S02]  /*27e0*/  LEA R14, P1, R74.reuse, R80, 0x1 ;  /* 0x000000504a0e7211 */ /* 0x040fe400078208ff */
[----:B------:R-:W-:Y:S02]  /*27f0*/  F2FP.F16.F32.PACK_AB R12, RZ, R12 ;  /* 0x0000000cff0c723e */ /* 0x000fe400000000ff */
[----:B------:R-:W-:Y:S02]  /*2800*/  LEA.HI.X R15, R74, R81, R13, 0x1, P1 ;  /* 0x000000514a0f7211 */ /* 0x000fe400008f0c0d */
[----:B------:R-:W-:-:S05]  /*2810*/  PRMT R21, R12, 0x7610, R21 ;  /* 0x000076100c157816 */ /* 0x000fca0000000015 */
[----:B------:R0:W-:Y:S04]  /*2820*/  @P3 STG.E.U16 desc[UR36][R8.64+0x2], R21 ;  /* 0x0000021508003986 */ /* 0x0001e8000c101524 */
[----:B------:R-:W2:Y:S01]  /*2830*/  @P2 LDG.E.LTC128B.U16 R24, desc[UR36][R14.64] ;  /* 0x000000240e182981 */ /* 0x000ea2000c1e1520 */
[----:B------:R-:W-:Y:S01]  /*2840*/  IADD3 R20, P1, R10, R20, RZ ;  /* 0x000000140a147210 */ /* 0x000fe20007f3e0ff */
[----:B------:R-:W-:Y:S01]  /*2850*/  BSSY B1, `(.L_x_36) ;  /* 0x0000011000017945 */ /* 0x000fe20003800000 */
[----:B------:R-:W-:Y:S02]  /*2860*/  SHF.L.U64.HI R13, R59, 0x1, R60 ;  /* 0x000000013b0d7819 */ /* 0x000fe4000001023c */
[----:B------:R-:W-:Y:S01]  /*2870*/  ISETP.GT.AND P0, PT, R3, 0x8, P0 ;  /* 0x000000080300780c */ /* 0x000fe20000704270 */
[----:B0-----:R-:W-:Y:S01]  /*2880*/  IMAD.X R21, R11, 0x1, R77, P1 ;  /* 0x000000010b157824 */ /* 0x001fe200008e064d */
[----:B------:R-:W-:Y:S01]  /*2890*/  LEA R12, P1, R59, R8, 0x1 ;  /* 0x000000083b0c7211 */ /* 0x000fe200078208ff */
[----:B------:R-:W-:-:S04]  /*28a0*/  IMAD.WIDE.U32 R20, R69, R76, R20 ;  /* 0x0000004c45147225 */ /* 0x000fc800078e0014 */
[----:B------:R-:W-:Y:S01]  /*28b0*/  IMAD.X R13, R13, 0x1, R9, P1 ;  /* 0x000000010d0d7824 */ /* 0x000fe200008e0609 */
[----:B------:R-:W-:Y:S01]  /*28c0*/  LEA R10, P3, R20, R80, 0x1 ;  /* 0x00000050140a7211 */ /* 0x000fe200078608ff */
[----:B------:R-:W-:-:S05]  /*28d0*/  IMAD.IADD R11, R73, 0x1, R21 ;  /* 0x00000001490b7824 */ /* 0x000fca00078e0215 */
[----:B------:R-:W-:Y:S01]  /*28e0*/  LEA.HI.X R11, R20, R81, R11, 0x1, P3 ;  /* 0x00000051140b7211 */ /* 0x000fe200018f0c0b */
[----:B--2---:R-:W-:-:S05]  /*28f0*/  HADD2.F32 R5, -RZ, R24.H0_H0 ;  /* 0x20000018ff057230 */ /* 0x004fca0000004100 */
[----:B------:R-:W-:-:S04]  /*2900*/  FMUL R5, R5, R58 ;  /* 0x0000003a05057220 */ /* 0x000fc80000400000 */
[----:B------:R-:W-:-:S05]  /*2910*/  FFMA R5, R26, R23, R5 ;  /* 0x000000171a057223 */ /* 0x000fca0000000005 */
[----:B------:R-:W-:-:S05]  /*2920*/  F2FP.F16.F32.PACK_AB R5, RZ, R5 ;  /* 0x00000005ff05723e */ /* 0x000fca00000000ff */
[----:B------:R0:W-:Y:S01]  /*2930*/  @P2 STG.E.U16 desc[UR36][R12.64], R5 ;  /* 0x000000050c002986 */ /* 0x0001e2000c101524 */
[----:B------:R-:W-:Y:S05]  /*2940*/  @!P0 BRA `(.L_x_37) ;  /* 0x0000000000048947 */ /* 0x000fea0003800000 */
[----:B------:R2:W5:Y:S02]  /*2950*/  LDG.E.LTC128B.U16 R24, desc[UR36][R10.64+0x2] ;  /* 0x000002240a187981 */ /* 0x000564000c1e1520 */
.L_x_37:
[----:B------:R-:W-:Y:S05]  /*2960*/  BSYNC B1 ;  /* 0x0000000000017941 */ /* 0x000fea0003800000 */
.L_x_36:
[----:B0----5:R-:W-:Y:S01]  /*2970*/  HADD2.F32 R5, -RZ, R24.H0_H0 ;  /* 0x20000018ff057230 */ /* 0x021fe20000004100 */
[----:B------:R-:W-:Y:S01]  /*2980*/  ISETP.GT.AND P1, PT, R4, 0x8, PT ;  /* 0x000000080400780c */ /* 0x000fe20003f24270 */
[----:B------:R-:W-:Y:S03]  /*2990*/  BSSY B1, `(.L_x_38) ;  /* 0x0000008000017945 */ /* 0x000fe60003800000 */
[----:B------:R-:W-:Y:S01]  /*29a0*/  FMUL R14, R5, R58 ;  /* 0x0000003a050e7220 */ /* 0x000fe20000400000 */
[----:B------:R-:W-:-:S03]  /*29b0*/  ISETP.GT.AND P2, PT, R3, RZ, P1 ;  /* 0x000000ff0300720c */ /* 0x000fc60000f44270 */
[----:B------:R-:W-:-:S05]  /*29c0*/  FFMA R14, R27, R23, R14 ;  /* 0x000000171b0e7223 */ /* 0x000fca000000000e */
[----:B------:R-:W-:-:S05]  /*29d0*/  F2FP.F16.F32.PACK_AB R14, RZ, R14 ;  /* 0x0000000eff0e723e */ /* 0x000fca00000000ff */
[----:B------:R0:W-:Y:S01]  /*29e0*/  @P0 STG.E.U16 desc[UR36][R12.64+0x2], R14 ;  /* 0x0000020e0c000986 */ /* 0x0001e2000c101524 */
[----:B------:R-:W-:Y:S05]  /*29f0*/  @!P2 BRA `(.L_x_39) ;  /* 0x000000000004a947 */ /* 0x000fea0003800000 */
[----:B------:R3:W5:Y:S02]  /*2a00*/  LDG.E.LTC128B.U16 R24, desc[UR36][R6.64+0x10] ;  /* 0x0000102406187981 */ /* 0x000764000c1e1520 */
.L_x_39:
[----:B------:R-:W-:Y:S05]  /*2a10*/  BSYNC B1 ;  /* 0x0000000000017941 */ /* 0x000fea0003800000 */
.L_x_38:
[----:B-----5:R-:W-:Y:S01]  /*2a20*/  HADD2.F32 R5, -RZ, R24.H0_H0 ;  /* 0x20000018ff057230 */ /* 0x020fe20000004100 */
        /* <DEDUP_REMOVED lines=9> */
.L_x_41:
[----:B------:R-:W-:Y:S05]  /*2ac0*/  BSYNC B1 ;  /* 0x0000000000017941 */ /* 0x000fea0003800000 */
.L_x_40:
[----:B----45:R-:W-:Y:S01]  /*2ad0*/  HADD2.F32 R5, -RZ, R24.H0_H0 ;  /* 0x20000018ff057230 */ /* 0x030fe20000004100 */
[----:B------:R-:W-:Y:S01]  /*2ae0*/  ISETP.GT.AND P1, PT, R3, 0x8, P1 ;  /* 0x000000080300780c */ /* 0x000fe20000f24270 */
[----:B------:R-:W-:Y:S03]  /*2af0*/  BSSY B1, `(.L_x_42) ;  /* 0x0000007000017945 */ /* 0x000fe60003800000 */
[----:B0-----:R-:W-:-:S04]  /*2b00*/  FMUL R14, R5, R58 ;  /* 0x0000003a050e7220 */ /* 0x001fc80000400000 */
[----:B------:R-:W-:-:S05]  /*2b10*/  FFMA R14, R29, R23, R14 ;  /* 0x000000171d0e7223 */ /* 0x000fca000000000e */
[----:B------:R-:W-:-:S05]  /*2b20*/  F2FP.F16.F32.PACK_AB R14, RZ, R14 ;  /* 0x0000000eff0e723e */ /* 0x000fca00000000ff */
[----:B------:R0:W-:Y:S01]  /*2b30*/  @P3 STG.E.U16 desc[UR36][R8.64+0x12], R14 ;  /* 0x0000120e08003986 */ /* 0x0001e2000c101524 */
[----:B------:R-:W-:Y:S05]  /*2b40*/  @!P1 BRA `(.L_x_43) ;  /* 0x0000000000049947 */ /* 0x000fea0003800000 */
[----:B------:R4:W5:Y:S02]  /*2b50*/  LDG.E.LTC128B.U16 R24, desc[UR36][R10.64+0x10] ;  /* 0x000010240a187981 */ /* 0x000964000c1e1520 */
.L_x_43:
[----:B------:R-:W-:Y:S05]  /*2b60*/  BSYNC B1 ;  /* 0x0000000000017941 */ /* 0x000fea0003800000 */
.L_x_42:
[----:B-----5:R-:W-:Y:S01]  /*2b70*/  HADD2.F32 R5, -RZ, R24.H0_H0 ;  /* 0x20000018ff057230 */ /* 0x020fe20000004100 */
[----:B------:R-:W-:Y:S01]  /*2b80*/  ISETP.GT.AND P0, PT, R3, 0x8, P0 ;  /* 0x000000080300780c */ /* 0x000fe20000704270 */
[----:B------:R-:W-:Y:S03]  /*2b90*/  BSSY B1, `(.L_x_44) ;  /* 0x0000007000017945 */ /* 0x000fe60003800000 */
[----:B------:R-:W-:-:S04]  /*2ba0*/  FMUL R5, R5, R58 ;  /* 0x0000003a05057220 */ /* 0x000fc80000400000 */
[----:B------:R-:W-:-:S05]  /*2bb0*/  FFMA R5, R30, R23, R5 ;  /* 0x000000171e057223 */ /* 0x000fca0000000005 */
[----:B------:R-:W-:-:S05]  /*2bc0*/  F2FP.F16.F32.PACK_AB R5, RZ, R5 ;  /* 0x00000005ff05723e */ /* 0x000fca00000000ff */
[----:B------:R0:W-:Y:S01]  /*2bd0*/  @P1 STG.E.U16 desc[UR36][R12.64+0x10], R5 ;  /* 0x000010050c001986 */ /* 0x0001e2000c101524 */
[----:B------:R-:W-:Y:S05]  /*2be0*/  @!P0 BRA `(.L_x_45) ;  /* 0x0000000000048947 */ /* 0x000fea0003800000 */
[----:B------:R0:W5:Y:S02]  /*2bf0*/  LDG.E.LTC128B.U16 R24, desc[UR36][R10.64+0x12] ;  /* 0x000012240a187981 */ /* 0x000164000c1e1520 */
.L_x_45:
[----:B------:R-:W-:Y:S05]  /*2c00*/  BSYNC B1 ;  /* 0x0000000000017941 */ /* 0x000fea0003800000 */
.L_x_44:
        /* <DEDUP_REMOVED lines=10> */
.L_x_47:
[----:B------:R-:W-:Y:S05]  /*2cb0*/  BSYNC B1 ;  /* 0x0000000000017941 */ /* 0x000fea0003800000 */
.L_x_46:
        /* <DEDUP_REMOVED lines=10> */
.L_x_49:
[----:B------:R-:W-:Y:S05]  /*2d60*/  BSYNC B1 ;  /* 0x0000000000017941 */ /* 0x000fea0003800000 */
.L_x_48:
[----:B0----5:R-:W-:Y:S01]  /*2d70*/  HADD2.F32 R5, -RZ, R24.H0_H0 ;  /* 0x20000018ff057230 */ /* 0x021fe20000004100 */
        /* <DEDUP_REMOVED lines=8> */
.L_x_51:
[----:B------:R-:W-:Y:S05]  /*2e00*/  BSYNC B1 ;  /* 0x0000000000017941 */ /* 0x000fea0003800000 */
.L_x_50:
        /* <DEDUP_REMOVED lines=9> */
.L_x_53:
[----:B------:R-:W-:Y:S05]  /*2ea0*/  BSYNC B1 ;  /* 0x0000000000017941 */ /* 0x000fea0003800000 */
.L_x_52:
        /* <DEDUP_REMOVED lines=10> */
.L_x_55:
[----:B------:R-:W-:Y:S05]  /*2f50*/  BSYNC B1 ;  /* 0x0000000000017941 */ /* 0x000fea0003800000 */
.L_x_54:
        /* <DEDUP_REMOVED lines=10> */
.L_x_57:
[----:B------:R-:W-:Y:S05]  /*3000*/  BSYNC B1 ;  /* 0x0000000000017941 */ /* 0x000fea0003800000 */
.L_x_56:
        /* <DEDUP_REMOVED lines=9> */
.L_x_59:
[----:B------:R-:W-:Y:S05]  /*30a0*/  BSYNC B1 ;  /* 0x0000000000017941 */ /* 0x000fea0003800000 */
.L_x_58:
        /* <DEDUP_REMOVED lines=9> */
.L_x_61:
[----:B------:R-:W-:Y:S05]  /*3140*/  BSYNC B1 ;  /* 0x0000000000017941 */ /* 0x000fea0003800000 */
.L_x_60:
        /* <DEDUP_REMOVED lines=10> */
.L_x_63:
[----:B------:R-:W-:Y:S05]  /*31f0*/  BSYNC B1 ;  /* 0x0000000000017941 */ /* 0x000fea0003800000 */
.L_x_62:
        /* <DEDUP_REMOVED lines=10> */
.L_x_65:
[----:B------:R-:W-:Y:S05]  /*32a0*/  BSYNC B1 ;  /* 0x0000000000017941 */ /* 0x000fea0003800000 */
.L_x_64:
        /* <DEDUP_REMOVED lines=9> */
.L_x_67:
[----:B------:R-:W-:Y:S05]  /*3340*/  BSYNC B1 ;  /* 0x0000000000017941 */ /* 0x000fea0003800000 */
.L_x_66:
        /* <DEDUP_REMOVED lines=9> */
.L_x_69:
[----:B------:R-:W-:Y:S05]  /*33e0*/  BSYNC B1 ;  /* 0x0000000000017941 */ /* 0x000fea0003800000 */
.L_x_68:
        /* <DEDUP_REMOVED lines=10> */
.L_x_71:
[----:B------:R-:W-:Y:S05]  /*3490*/  BSYNC B1 ;  /* 0x0000000000017941 */ /* 0x000fea0003800000 */
.L_x_70:
        /* <DEDUP_REMOVED lines=10> */
.L_x_73:
[----:B------:R-:W-:Y:S05]  /*3540*/  BSYNC B1 ;  /* 0x0000000000017941 */ /* 0x000fea0003800000 */
.L_x_72:
        /* <DEDUP_REMOVED lines=9> */
.L_x_75:
[----:B------:R-:W-:Y:S05]  /*35e0*/  BSYNC B1 ;  /* 0x0000000000017941 */ /* 0x000fea0003800000 */
.L_x_74:
        /* <DEDUP_REMOVED lines=9> */
.L_x_77:
[----:B------:R-:W-:Y:S05]  /*3680*/  BSYNC B1 ;  /* 0x0000000000017941 */ /* 0x000fea0003800000 */
.L_x_76:
        /* <DEDUP_REMOVED lines=10> */
.L_x_79:
[----:B------:R-:W-:Y:S05]  /*3730*/  BSYNC B1 ;  /* 0x0000000000017941 */ /* 0x000fea0003800000 */
.L_x_78:
        /* <DEDUP_REMOVED lines=10> */
.L_x_81:
[----:B------:R-:W-:Y:S05]  /*37e0*/  BSYNC B1 ;  /* 0x0000000000017941 */ /* 0x000fea0003800000 */
.L_x_80:
        /* <DEDUP_REMOVED lines=9> */
.L_x_83:
[----:B------:R-:W-:Y:S05]  /*3880*/  BSYNC B1 ;  /* 0x0000000000017941 */ /* 0x000fea0003800000 */
.L_x_82:
        /* <DEDUP_REMOVED lines=9> */
.L_x_85:
[----:B------:R-:W-:Y:S05]  /*3920*/  BSYNC B1 ;  /* 0x0000000000017941 */ /* 0x000fea0003800000 */
.L_x_84:
        /* <DEDUP_REMOVED lines=10> */
.L_x_87:
[----:B------:R-:W-:Y:S05]  /*39d0*/  BSYNC B1 ;  /* 0x0000000000017941 */ /* 0x000fea0003800000 */
.L_x_86:
[----:B-----5:R-:W-:Y:S01]  /*39e0*/  HADD2.F32 R5, -RZ, R24.H0_H0 ;  /* 0x20000018ff057230 */ /* 0x020fe20000004100 */
[----:B------:R-:W-:Y:S01]  /*39f0*/  ISETP.GT.AND P0, PT, R4, 0x39, PT ;  /* 0x000000390400780c */ /* 0x000fe20003f04270 */
[----:B------:R-:W-:Y:S01]  /*3a00*/  @P2 IMAD.MOV.U32 R4, RZ, RZ, R8 ;  /* 0x000000ffff042224 */ /* 0x000fe200078e0008 */
[----:B------:R-:W-:Y:S02]  /*3a10*/  BSSY B1, `(.L_x_88) ;  /* 0x000000a000017945 */ /* 0x000fe40003800000 */
[----:B------:R-:W-:Y:S01]  /*3a20*/  FMUL R5, R5, R58 ;  /* 0x0000003a05057220 */ /* 0x000fe20000400000 */
[----:B------:R-:W-:-:S03]  /*3a30*/  ISETP.GT.AND P3, PT, R3, RZ, P0 ;  /* 0x000000ff0300720c */ /* 0x000fc60000764270 */
[----:B------:R-:W-:-:S05]  /*3a40*/  FFMA R5, R52, R23, R5 ;  /* 0x0000001734057223 */ /* 0x000fca0000000005 */
[----:B------:R-:W-:-:S04]  /*3a50*/  F2FP.F16.F32.PACK_AB R5, RZ, R5 ;  /* 0x00000005ff05723e */ /* 0x000fc800000000ff */
[----:B0-----:R-:W-:Y:S01]  /*3a60*/  PRMT R14, R5, 0x7610, R14 ;  /* 0x00007610050e7816 */ /* 0x001fe2000000000e */
[----:B------:R-:W-:-:S05]  /*3a70*/  @P2 IMAD.MOV.U32 R5, RZ, RZ, R9 ;  /* 0x000000ffff052224 */ /* 0x000fca00078e0009 */
[----:B------:R0:W-:Y:S01]  /*3a80*/  @P2 STG.E.U16 desc[UR36][R4.64+0x70], R14 ;  /* 0x0000700e04002986 */ /* 0x0001e2000c101524 */
[----:B------:R-:W-:Y:S05]  /*3a90*/  @!P3 BRA `(.L_x_89) ;  /* 0x000000000004b947 */ /* 0x000fea0003800000 */
[----:B------:R0:W5:Y:S02]  /*3aa0*/  LDG.E.LTC128B.U16 R24, desc[UR36][R6.64+0x72] ;  /* 0x0000722406187981 */ /* 0x000164000c1e1520 */
.L_x_89:
[----:B------:R-:W-:Y:S05]  /*3ab0*/  BSYNC B1 ;  /* 0x0000000000017941 */ /* 0x000fea0003800000 */
.L_x_88:
        /* <DEDUP_REMOVED lines=9> */
.L_x_91:
[----:B------:R-:W-:Y:S05]  /*3b50*/  BSYNC B1 ;  /* 0x0000000000017941 */ /* 0x000fea0003800000 */
.L_x_90:
[----:B-----5:R-:W-:Y:S01]  /*3b60*/  HADD2.F32 R5, -RZ, R24.H0_H0 ;  /* 0x20000018ff057230 */ /* 0x020fe20000004100 */
[----:B------:R-:W-:Y:S01]  /*3b70*/  ISETP.GT.AND P0, PT, R3, 0x8, P0 ;  /* 0x000000080300780c */ /* 0x000fe20000704270 */
[----:B0-----:R-:W-:Y:S01]  /*3b80*/  @P1 IMAD.MOV.U32 R4, RZ, RZ, R12 ;  /* 0x000000ffff041224 */ /* 0x001fe200078e000c */
[----:B------:R-:W-:Y:S02]  /*3b90*/  BSSY B1, `(.L_x_92) ;  /* 0x0000009000017945 */ /* 0x000fe40003800000 */
[----:B------:R-:W-:-:S04]  /*3ba0*/  FMUL R5, R5, R58 ;  /* 0x0000003a05057220 */ /* 0x000fc80000400000 */
[----:B------:R-:W-:-:S05]  /*3bb0*/  FFMA R5, R54, R23, R5 ;  /* 0x0000001736057223 */ /* 0x000fca0000000005 */
[----:B------:R-:W-:-:S04]  /*3bc0*/  F2FP.F16.F32.PACK_AB R5, RZ, R5 ;  /* 0x00000005ff05723e */ /* 0x000fc800000000ff */
[----:B-1-3--:R-:W-:Y:S01]  /*3bd0*/  PRMT R6, R5, 0x7610, R6 ;  /* 0x0000761005067816 */ /* 0x00afe20000000006 */
[----:B------:R-:W-:-:S05]  /*3be0*/  @P1 IMAD.MOV.U32 R5, RZ, RZ, R13 ;  /* 0x000000ffff051224 */ /* 0x000fca00078e000d */
[----:B------:R0:W-:Y:S01]  /*3bf0*/  @P1 STG.E.U16 desc[UR36][R4.64+0x70], R6 ;  /* 0x0000700604001986 */ /* 0x0001e2000c101524 */
[----:B------:R-:W-:Y:S05]  /*3c00*/  @!P0 BRA `(.L_x_93) ;  /* 0x0000000000048947 */ /* 0x000fea0003800000 */
[----:B------:R1:W5:Y:S02]  /*3c10*/  LDG.E.LTC128B.U16 R24, desc[UR36][R10.64+0x72] ;  /* 0x000072240a187981 */ /* 0x000364000c1e1520 */
.L_x_93:
[----:B------:R-:W-:Y:S05]  /*3c20*/  BSYNC B1 ;  /* 0x0000000000017941 */ /* 0x000fea0003800000 */
.L_x_92:
[----:B------:R-:W-:Y:S05]  /*3c30*/  @!P0 BRA `(.L_x_94) ;  /* 0x0000000800a88947 */ /* 0x000fea0003800000 */
[----:B-----5:R-:W-:-:S05]  /*3c40*/  HADD2.F32 R3, -RZ, R24.H0_H0 ;  /* 0x20000018ff037230 */ /* 0x020fca0000004100 */
[----:B0-----:R-:W-:-:S04]  /*3c50*/  FMUL R4, R3, R58 ;  /* 0x0000003a03047220 */ /* 0x001fc80000400000 */
[----:B------:R-:W-:-:S05]  /*3c60*/  FFMA R4, R55, R23, R4 ;  /* 0x0000001737047223 */ /* 0x000fca0000000004 */
[----:B------:R-:W-:-:S05]  /*3c70*/  F2FP.F16.F32.PACK_AB R4, RZ, R4 ;  /* 0x00000004ff04723e */ /* 0x000fca00000000ff */
[----:B------:R3:W-:Y:S01]  /*3c80*/  STG.E.U16 desc[UR36][R12.64+0x72], R4 ;  /* 0x000072040c007986 */ /* 0x0007e2000c101524 */
[----:B------:R-:W-:Y:S05]  /*3c90*/  BRA `(.L_x_94) ;  /* 0x0000000800907947 */ /* 0x000fea0003800000 */
.L_x_33:
[----:B------:R-:W-:Y:S01]  /*3ca0*/  ISETP.GT.AND P3, PT, R4, 0x1, PT ;  /* 0x000000010400780c */ /* 0x000fe20003f64270 */
[----:B------:R-:W-:Y:S01]  /*3cb0*/  ULDC.64 UR4, c[0x0][0x5c0] ;  /* 0x0001700000047ab9 */ /* 0x000fe20000000a00 */
[-C--:B------:R-:W-:Y:S01]  /*3cc0*/  FMUL R24, R24, R23.reuse ;  /* 0x0000001718187220 */ /* 0x080fe20000400000 */
[----:B------:R-:W-:Y:S01]  /*3cd0*/  LEA R6, P4, R72, UR4, 0x1 ;  /* 0x0000000448067c11 */ /* 0x000fe2000f8808ff */
[-C--:B------:R-:W-:Y:S01]  /*3ce0*/  FMUL R25, R25, R23.reuse ;  /* 0x0000001719197220 */ /* 0x080fe20000400000 */
[----:B------:R-:W-:Y:S01]  /*3cf0*/  ISETP.GT.AND P0, PT, R3, RZ, P3 ;  /* 0x000000ff0300720c */ /* 0x000fe20001f04270 */
[-C--:B------:R-:W-:Y:S01]  /*3d00*/  FMUL R26, R26, R23.reuse ;  /* 0x000000171a1a7220 */ /* 0x080fe20000400000 */
[----:B------:R-:W-:Y:S01]  /*3d10*/  F2FP.F16.F32.PACK_AB R24, RZ, R24 ;  /* 0x00000018ff18723e */ /* 0x000fe200000000ff */
[-C--:B------:R-:W-:Y:S01]  /*3d20*/  FMUL R27, R27, R23.reuse ;  /* 0x000000171b1b7220 */ /* 0x080fe20000400000 */
[----:B------:R-:W-:Y:S01]  /*3d30*/  LEA.HI.X R7, R72, UR5, R83, 0x1, P4 ;  /* 0x0000000548077c11 */ /* 0x000fe2000a0f0c53 */
[----:B------:R-:W-:Y:S01]  /*3d40*/  FMUL R28, R28, R23 ;  /* 0x000000171c1c7220 */ /* 0x000fe20000400000 */
[----:B------:R-:W-:Y:S01]  /*3d50*/  F2FP.F16.F32.PACK_AB R25, RZ, R25 ;  /* 0x00000019ff19723e */ /* 0x000fe200000000ff */
[-C--:B------:R-:W-:Y:S01]  /*3d60*/  FMUL R29, R29, R23.reuse ;  /* 0x000000171d1d7220 */ /* 0x080fe20000400000 */
[----:B------:R-:W-:Y:S01]  /*3d70*/  ISETP.GT.AND P2, PT, R3, 0x8, P2 ;  /* 0x000000080300780c */ /* 0x000fe20001744270 */
[----:B------:R-:W-:Y:S01]  /*3d80*/  @P1 STG.E.U16 desc[UR36][R6.64], R24 ;  /* 0x0000001806001986 */ /* 0x000fe2000c101524 */
[----:B------:R-:W-:Y:S01]  /*3d90*/  ISETP.GT.AND P1, PT, R4, 0x8, PT ;  /* 0x000000080400780c */ /* 0x000fe20003f24270 */
[-C--:B------:R-:W-:Y:S01]  /*3da0*/  FMUL R30, R30, R23.reuse ;  /* 0x000000171e1e7220 */ /* 0x080fe20000400000 */
[C---:B------:R-:W-:Y:S01]  /*3db0*/  SHF.L.U64.HI R5, R59.reuse, 0x1, R60 ;  /* 0x000000013b057819 */ /* 0x040fe2000001023c */
[----:B------:R-:W-:Y:S01]  /*3dc0*/  @P0 STG.E.U16 desc[UR36][R6.64+0x2], R25 ;  /* 0x0000021906000986 */ /* 0x000fe2000c101524 */
[----:B------:R-:W-:Y:S01]  /*3dd0*/  LEA R8, P5, R59, R6, 0x1 ;  /* 0x000000063b087211 */ /* 0x000fe200078a08ff */
[-C--:B------:R-:W-:Y:S01]  /*3de0*/  FMUL R31, R31, R23.reuse ;  /* 0x000000171f1f7220 */ /* 0x080fe20000400000 */
[----:B------:R-:W-:Y:S01]  /*3df0*/  ISETP.GT.AND P3, PT, R3, 0x8, P3 ;  /* 0x000000080300780c */ /* 0x000fe20001f64270 */
[-C--:B------:R-:W-:Y:S01]  /*3e00*/  FMUL R32, R32, R23.reuse ;  /* 0x0000001720207220 */ /* 0x080fe20000400000 */
[----:B------:R-:W-:Y:S01]  /*3e10*/  ISETP.GT.AND P0, PT, R4, 0x9, PT ;  /* 0x000000090400780c */ /* 0x000fe20003f04270 */
[----:B------:R-:W-:Y:S01]  /*3e20*/  IMAD.X R9, R5, 0x1, R7, P5 ;  /* 0x0000000105097824 */ /* 0x000fe200028e0607 */
[----:B------:R-:W-:Y:S01]  /*3e30*/  ISETP.GT.AND P4, PT, R3, RZ, P1 ;  /* 0x000000ff0300720c */ /* 0x000fe20000f84270 */
[-C--:B------:R-:W-:Y:S01]  /*3e40*/  FMUL R33, R33, R23.reuse ;  /* 0x0000001721217220 */ /* 0x080fe20000400000 */
[----:B------:R-:W-:Y:S01]  /*3e50*/  F2FP.F16.F32.PACK_AB R26, RZ, R26 ;  /* 0x0000001aff1a723e */ /* 0x000fe200000000ff */
[-C--:B------:R-:W-:Y:S01]  /*3e60*/  FMUL R34, R34, R23.reuse ;  /* 0x0000001722227220 */ /* 0x080fe20000400000 */
[----:B------:R-:W-:Y:S01]  /*3e70*/  ISETP.GT.AND P5, PT, R3, RZ, P0 ;  /* 0x000000ff0300720c */ /* 0x000fe200007a4270 */
[----:B------:R-:W-:Y:S01]  /*3e80*/  FMUL R35, R35, R23 ;  /* 0x0000001723237220 */ /* 0x000fe20000400000 */
[----:B------:R-:W-:Y:S01]  /*3e90*/  F2FP.F16.F32.PACK_AB R27, RZ, R27 ;  /* 0x0000001bff1b723e */ /* 0x000fe200000000ff */
[----:B------:R-:W-:Y:S01]  /*3ea0*/  @P2 STG.E.U16 desc[UR36][R8.64], R26 ;  /* 0x0000001a08002986 */ /* 0x000fe2000c101524 */
[----:B------:R-:W-:Y:S01]  /*3eb0*/  F2FP.F16.F32.PACK_AB R28, RZ, R28 ;  /* 0x0000001cff1c723e */ /* 0x000fe200000000ff */
[-C--:B------:R-:W-:Y:S01]  /*3ec0*/  FMUL R36, R36, R23.reuse ;  /* 0x0000001724247220 */ /* 0x080fe20000400000 */
[----:B------:R-:W-:Y:S01]  /*3ed0*/  ISETP.GT.AND P2, PT, R3, 0x8, P1 ;  /* 0x000000080300780c */ /* 0x000fe20000f44270 */
[----:B------:R-:W-:Y:S01]  /*3ee0*/  @P3 STG.E.U16 desc[UR36][R8.64+0x2], R27 ;  /* 0x0000021b08003986 */ /* 0x000fe2000c101524 */
[----:B------:R-:W-:Y:S01]  /*3ef0*/  ISETP.GT.AND P1, PT, R4, 0x10, PT ;  /* 0x000000100400780c */ /* 0x000fe20003f24270 */
[----:B------:R-:W-:Y:S01]  /*3f00*/  FMUL R37, R37, R23 ;  /* 0x0000001725257220 */ /* 0x000fe20000400000 */
[----:B------:R-:W-:Y:S01]  /*3f10*/  F2FP.F16.F32.PACK_AB R29, RZ, R29 ;  /* 0x0000001dff1d723e */ /* 0x000fe200000000ff */
[----:B------:R-:W-:Y:S01]  /*3f20*/  @P4 STG.E.U16 desc[UR36][R6.64+0x10], R28 ;  /* 0x0000101c06004986 */ /* 0x000fe2000c101524 */
[C---:B------:R-:W-:Y:S01]  /*3f30*/  ISETP.GT.AND P3, PT, R3.reuse, 0x8, P0 ;  /* 0x000000080300780c */ /* 0x040fe20000764270 */
[-C--:B------:R-:W-:Y:S01]  /*3f40*/  FMUL R38, R38, R23.reuse ;  /* 0x0000001726267220 */ /* 0x080fe20000400000 */
[----:B------:R-:W-:Y:S01]  /*3f50*/  ISETP.GT.AND P0, PT, R4, 0x11, PT ;  /* 0x000000110400780c */ /* 0x000fe20003f04270 */
[----:B------:R-:W-:Y:S01]  /*3f60*/  @P5 STG.E.U16 desc[UR36][R6.64+0x12], R29 ;  /* 0x0000121d06005986 */ /* 0x000fe2000c101524 */
        /* <DEDUP_REMOVED lines=42> */
[----:B------:R-:W-:Y:S01]  /*4210*/  ISETP.GT.AND P5, PT, R3, RZ, P0 ;  /* 0x000000ff0300720c */ /* 0x000fe200007a4270 */
[-C--:B------:R-:W-:Y:S01]  /*4220*/  FMUL R52, R52, R23.reuse ;  /* 0x0000001734347220 */ /* 0x080fe20000400000 */
[----:B------:R-:W-:Y:S01]  /*4230*/  F2FP.F16.F32.PACK_AB R38, RZ, R38 ;  /* 0x00000026ff26723e */ /* 0x000fe200000000ff */
[----:B------:R-:W-:Y:S01]  /*4240*/  FMUL R53, R53, R23 ;  /* 0x0000001735357220 */ /* 0x000fe20000400000 */
[----:B------:R-:W-:Y:S01]  /*4250*/  F2FP.F16.F32.PACK_AB R39, RZ, R39 ;  /* 0x00000027ff27723e */ /* 0x000fe200000000ff */
[----:B------:R-:W-:Y:S01]  /*4260*/  FMUL R54, R54, R23 ;  /* 0x0000001736367220 */ /* 0x000fe20000400000 */
[----:B------:R-:W-:Y:S01]  /*4270*/  F2FP.F16.F32.PACK_AB R40, RZ, R40 ;  /* 0x00000028ff28723e */ /* 0x000fe200000000ff */
[----:B------:R-:W-:Y:S01]  /*4280*/  @P2 STG.E.U16 desc[UR36][R8.64+0x30], R38 ;  /* 0x0000302608002986 */ /* 0x000fe2000c101524 */
[----:B------:R-:W-:Y:S01]  /*4290*/  F2FP.F16.F32.PACK_AB R41, RZ, R41 ;  /* 0x00000029ff29723e */ /* 0x000fe200000000ff */
[----:B------:R-:W-:Y:S01]  /*42a0*/  FMUL R55, R55, R23 ;  /* 0x0000001737377220 */ /* 0x000fe20000400000 */
[C---:B------:R-:W-:Y:S01]  /*42b0*/  ISETP.GT.AND P1, PT, R3.reuse, 0x8, P1 ;  /* 0x000000080300780c */ /* 0x040fe20000f24270 */
[----:B------:R-:W-:Y:S01]  /*42c0*/  @P3 STG.E.U16 desc[UR36][R8.64+0x32], R39 ;  /* 0x0000322708003986 */ /* 0x000fe2000c101524 */
[----:B------:R-:W-:-:S02]  /*42d0*/  ISETP.GT.AND P2, PT, R3, 0x8, P0 ;  /* 0x000000080300780c */ /* 0x000fc40000744270 */
[C---:B------:R-:W-:Y:S01]  /*42e0*/  ISETP.GT.AND P0, PT, R4.reuse, 0x29, PT ;  /* 0x000000290400780c */ /* 0x040fe20003f04270 */
[----:B------:R-:W-:Y:S01]  /*42f0*/  @P4 STG.E.U16 desc[UR36][R6.64+0x40], R40 ;  /* 0x0000402806004986 */ /* 0x000fe2000c101524 */
[----:B------:R-:W-:Y:S02]  /*4300*/  ISETP.GT.AND P4, PT, R4, 0x28, PT ;  /* 0x000000280400780c */ /* 0x000fe40003f84270 */
[----:B------:R-:W-:Y:S01]  /*4310*/  F2FP.F16.F32.PACK_AB R42, RZ, R42 ;  /* 0x0000002aff2a723e */ /* 0x000fe200000000ff */
[----:B------:R-:W-:Y:S01]  /*4320*/  @P5 STG.E.U16 desc[UR36][R6.64+0x42], R41 ;  /* 0x0000422906005986 */ /* 0x000fe2000c101524 */
[C---:B------:R-:W-:Y:S02]  /*4330*/  ISETP.GT.AND P5, PT, R3.reuse, RZ, P4 ;  /* 0x000000ff0300720c */ /* 0x040fe400027a4270 */
[----:B------:R-:W-:Y:S01]  /*4340*/  ISETP.GT.AND P3, PT, R3, RZ, P0 ;  /* 0x000000ff0300720c */ /* 0x000fe20000764270 */
[----:B------:R-:W-:Y:S01]  /*4350*/  @P1 STG.E.U16 desc[UR36][R8.64+0x40], R42 ;  /* 0x0000402a08001986 */ /* 0x000fe2000c101524 */
[----:B------:R-:W-:-:S02]  /*4360*/  F2FP.F16.F32.PACK_AB R43, RZ, R43 ;  /* 0x0000002bff2b723e */ /* 0x000fc400000000ff */
[----:B------:R-:W-:Y:S02]  /*4370*/  F2FP.F16.F32.PACK_AB R44, RZ, R44 ;  /* 0x0000002cff2c723e */ /* 0x000fe400000000ff */
[C---:B------:R-:W-:Y:S01]  /*4380*/  ISETP.GT.AND P4, PT, R3.reuse, 0x8, P4 ;  /* 0x000000080300780c */ /* 0x040fe20002784270 */
[----:B------:R-:W-:Y:S01]  /*4390*/  @P2 STG.E.U16 desc[UR36][R8.64+0x42], R43 ;  /* 0x0000422b08002986 */ /* 0x000fe2000c101524 */
[----:B------:R-:W-:Y:S02]  /*43a0*/  F2FP.F16.F32.PACK_AB R45, RZ, R45 ;  /* 0x0000002dff2d723e */ /* 0x000fe400000000ff */
[C---:B------:R-:W-:Y:S01]  /*43b0*/  ISETP.GT.AND P2, PT, R4.reuse, 0x31, PT ;  /* 0x000000310400780c */ /* 0x040fe20003f44270 */
[----:B------:R-:W-:Y:S01]  /*43c0*/  @P5 STG.E.U16 desc[UR36][R6.64+0x50], R44 ;  /* 0x0000502c06005986 */ /* 0x000fe2000c101524 */
[----:B------:R-:W-:Y:S02]  /*43d0*/  ISETP.GT.AND P5, PT, R3, 0x8, P0 ;  /* 0x000000080300780c */ /* 0x000fe400007a4270 */
[C---:B------:R-:W-:Y:S01]  /*43e0*/  ISETP.GT.AND P1, PT, R4.reuse, 0x38, PT ;  /* 0x000000380400780c */ /* 0x040fe20003f24270 */
[----:B------:R-:W-:Y:S01]  /*43f0*/  @P3 STG.E.U16 desc[UR36][R6.64+0x52], R45 ;  /* 0x0000522d06003986 */ /* 0x000fe2000c101524 */
[----:B------:R-:W-:-:S02]  /*4400*/  ISETP.GT.AND P3, PT, R4, 0x30, PT ;  /* 0x000000300400780c */ /* 0x000fc40003f64270 */
[----:B------:R-:W-:Y:S01]  /*4410*/  ISETP.GT.AND P0, PT, R4, 0x39, PT ;  /* 0x000000390400780c */ /* 0x000fe20003f04270 */
[----:B------:R-:W-:Y:S01]  /*4420*/  @P4 IMAD.MOV.U32 R4, RZ, RZ, R8 ;  /* 0x000000ffff044224 */ /* 0x000fe200078e0008 */
[----:B------:R-:W-:Y:S01]  /*4430*/  F2FP.F16.F32.PACK_AB R46, RZ, R46 ;  /* 0x0000002eff2e723e */ /* 0x000fe200000000ff */
[----:B------:R-:W-:Y:S01]  /*4440*/  @P4 IMAD.MOV.U32 R5, RZ, RZ, R9 ;  /* 0x000000ffff054224 */ /* 0x000fe200078e0009 */
[----:B------:R-:W-:Y:S02]  /*4450*/  F2FP.F16.F32.PACK_AB R47, RZ, R47 ;  /* 0x0000002fff2f723e */ /* 0x000fe400000000ff */
[----:B------:R-:W-:Y:S02]  /*4460*/  F2FP.F16.F32.PACK_AB R48, RZ, R48 ;  /* 0x00000030ff30723e */ /* 0x000fe400000000ff */
[----:B------:R0:W-:Y:S01]  /*4470*/  @P4 STG.E.U16 desc[UR36][R4.64+0x50], R46 ;  /* 0x0000502e04004986 */ /* 0x0001e2000c101524 */
[----:B------:R-:W-:Y:S02]  /*4480*/  ISETP.GT.AND P4, PT, R3, RZ, P2 ;  /* 0x000000ff0300720c */ /* 0x000fe40001784270 */
[----:B------:R-:W-:-:S02]  /*4490*/  F2FP.F16.F32.PACK_AB R49, RZ, R49 ;  /* 0x00000031ff31723e */ /* 0x000fc400000000ff */
[----:B------:R-:W-:Y:S02]  /*44a0*/  ISETP.GT.AND P2, PT, R3, 0x8, P2 ;  /* 0x000000080300780c */ /* 0x000fe40001744270 */
[----:B------:R-:W-:Y:S02]  /*44b0*/  F2FP.F16.F32.PACK_AB R50, RZ, R50 ;  /* 0x00000032ff32723e */ /* 0x000fe400000000ff */
[----:B------:R-:W-:Y:S02]  /*44c0*/  F2FP.F16.F32.PACK_AB R51, RZ, R51 ;  /* 0x00000033ff33723e */ /* 0x000fe400000000ff */
[----:B------:R-:W-:Y:S01]  /*44d0*/  F2FP.F16.F32.PACK_AB R52, RZ, R52 ;  /* 0x00000034ff34723e */ /* 0x000fe200000000ff */
[----:B0-----:R-:W-:Y:S01]  /*44e0*/  @P5 IMAD.MOV.U32 R4, RZ, RZ, R8 ;  /* 0x000000ffff045224 */ /* 0x001fe200078e0008 */
[----:B------:R-:W-:Y:S01]  /*44f0*/  F2FP.F16.F32.PACK_AB R53, RZ, R53 ;  /* 0x00000035ff35723e */ /* 0x000fe200000000ff */
[----:B------:R-:W-:Y:S01]  /*4500*/  @P5 IMAD.MOV.U32 R5, RZ, RZ, R9 ;  /* 0x000000ffff055224 */ /* 0x000fe200078e0009 */
[----:B------:R-:W-:-:S02]  /*4510*/  F2FP.F16.F32.PACK_AB R54, RZ, R54 ;  /* 0x00000036ff36723e */ /* 0x000fc400000000ff */
[----:B------:R-:W-:Y:S02]  /*4520*/  F2FP.F16.F32.PACK_AB R55, RZ, R55 ;  /* 0x00000037ff37723e */ /* 0x000fe400000000ff */
[----:B------:R0:W-:Y:S01]  /*4530*/  @P5 STG.E.U16 desc[UR36][R4.64+0x52], R47 ;  /* 0x0000522f04005986 */ /* 0x0001e2000c101524 */
[C---:B------:R-:W-:Y:S02]  /*4540*/  ISETP.GT.AND P5, PT, R3.reuse, RZ, P3 ;  /* 0x000000ff0300720c */ /* 0x040fe40001fa4270 */
[----:B------:R-:W-:-:S11]  /*4550*/  ISETP.GT.AND P3, PT, R3, 0x8, P3 ;  /* 0x000000080300780c */ /* 0x000fd60001f64270 */
[----:B0-----:R-:W-:Y:S02]  /*4560*/  @P5 IMAD.MOV.U32 R4, RZ, RZ, R6 ;  /* 0x000000ffff045224 */ /* 0x001fe400078e0006 */
[----:B------:R-:W-:-:S05]  /*4570*/  @P5 IMAD.MOV.U32 R5, RZ, RZ, R7 ;  /* 0x000000ffff055224 */ /* 0x000fca00078e0007 */
[----:B------:R0:W-:Y:S01]  /*4580*/  @P5 STG.E.U16 desc[UR36][R4.64+0x60], R48 ;  /* 0x0000603004005986 */ /* 0x0001e2000c101524 */
[C---:B------:R-:W-:Y:S02]  /*4590*/  ISETP.GT.AND P5, PT, R3.reuse, RZ, P0 ;  /* 0x000000ff0300720c */ /* 0x040fe400007a4270 */
[----:B------:R-:W-:Y:S01]  /*45a0*/  ISETP.GT.AND P0, PT, R3, 0x8, P0 ;  /* 0x000000080300780c */ /* 0x000fe20000704270 */
[----:B0-----:R-:W-:Y:S02]  /*45b0*/  @P4 IMAD.MOV.U32 R4, RZ, RZ, R6 ;  /* 0x000000ffff044224 */ /* 0x001fe400078e0006 */
[----:B------:R-:W-:-:S05]  /*45c0*/  @P4 IMAD.MOV.U32 R5, RZ, RZ, R7 ;  /* 0x000000ffff054224 */ /* 0x000fca00078e0007 */
[----:B------:R0:W-:Y:S01]  /*45d0*/  @P4 STG.E.U16 desc[UR36][R4.64+0x62], R49 ;  /* 0x0000623104004986 */ /* 0x0001e2000c101524 */
[C---:B------:R-:W-:Y:S02]  /*45e0*/  ISETP.GT.AND P4, PT, R3.reuse, RZ, P1 ;  /* 0x000000ff0300720c */ /* 0x040fe40000f84270 */
[----:B------:R-:W-:Y:S01]  /*45f0*/  ISETP.GT.AND P1, PT, R3, 0x8, P1 ;  /* 0x000000080300780c */ /* 0x000fe20000f24270 */
[----:B0-----:R-:W-:Y:S02]  /*4600*/  @P3 IMAD.MOV.U32 R4, RZ, RZ, R8 ;  /* 0x000000ffff043224 */ /* 0x001fe400078e0008 */
[----:B------:R-:W-:-:S05]  /*4610*/  @P3 IMAD.MOV.U32 R5, RZ, RZ, R9 ;  /* 0x000000ffff053224 */ /* 0x000fca00078e0009 */
[----:B------:R0:W-:Y:S02]  /*4620*/  @P3 STG.E.U16 desc[UR36][R4.64+0x60], R50 ;  /* 0x0000603204003986 */ /* 0x0001e4000c101524 */
[----:B0-----:R-:W-:Y:S02]  /*4630*/  @P2 IMAD.MOV.U32 R4, RZ, RZ, R8 ;  /* 0x000000ffff042224 */ /* 0x001fe400078e0008 */
[----:B------:R-:W-:-:S05]  /*4640*/  @P2 IMAD.MOV.U32 R5, RZ, RZ, R9 ;  /* 0x000000ffff052224 */ /* 0x000fca00078e0009 */
[----:B------:R0:W-:Y:S02]  /*4650*/  @P2 STG.E.U16 desc[UR36][R4.64+0x62], R51 ;  /* 0x0000623304002986 */ /* 0x0001e4000c101524 */
[----:B0-----:R-:W-:Y:S02]  /*4660*/  @P4 IMAD.MOV.U32 R4, RZ, RZ, R6 ;  /* 0x000000ffff044224 */ /* 0x001fe400078e0006 */
[----:B------:R-:W-:-:S05]  /*4670*/  @P4 IMAD.MOV.U32 R5, RZ, RZ, R7 ;  /* 0x000000ffff054224 */ /* 0x000fca00078e0007 */
[----:B------:R0:W-:Y:S04]  /*4680*/  @P4 STG.E.U16 desc[UR36][R4.64+0x70], R52 ;  /* 0x0000703404004986 */ /* 0x0001e8000c101524 */
[----:B------:R1:W-:Y:S01]  /*4690*/  @P5 STG.E.U16 desc[UR36][R6.64+0x72], R53 ;  /* 0x0000723506005986 */ /* 0x0003e2000c101524 */
[----:B0-----:R-:W-:Y:S02]  /*46a0*/  @P1 IMAD.MOV.U32 R4, RZ, RZ, R8 ;  /* 0x000000ffff041224 */ /* 0x001fe400078e0008 */
[----:B------:R-:W-:-:S05]  /*46b0*/  @P1 IMAD.MOV.U32 R5, RZ, RZ, R9 ;  /* 0x000000ffff051224 */ /* 0x000fca00078e0009 */
[----:B------:R1:W-:Y:S04]  /*46c0*/  @P1 STG.E.U16 desc[UR36][R4.64+0x70], R54 ;  /* 0x0000703604001986 */ /* 0x0003e8000c101524 */
[----:B------:R1:W-:Y:S02]  /*46d0*/  @P0 STG.E.U16 desc[UR36][R8.64+0x72], R55 ;  /* 0x0000723708000986 */ /* 0x0003e4000c101524 */
.L_x_94:
[----:B------:R-:W-:Y:S05]  /*46e0*/  BSYNC B0 ;  /* 0x0000000000007941 */ /* 0x000fea0003800000 */
.L_x_32:
[----:B------:R-:W-:Y:S01]  /*46f0*/  IADD3 R16, P0, R16, UR38, RZ ;  /* 0x0000002610107c10 */ /* 0x000fe2000ff1e0ff */
[----:B------:R-:W-:Y:S01]  /*4700*/  ULDC.64 UR4, c[0x0][0x650] ;  /* 0x0001940000047ab9 */ /* 0x000fe20000000a00 */
[----:B------:R-:W-:Y:S01]  /*4710*/  PRMT R3, RZ, 0x7610, R3 ;  /* 0x00007610ff037816 */ /* 0x000fe20000000003 */
[----:B------:R-:W-:Y:S01]  /*4720*/  IMAD.MOV.U32 R70, RZ, RZ, -0x1 ;  /* 0xffffffffff467424 */ /* 0x000fe200078e00ff */
[----:B------:R-:W-:Y:S01]  /*4730*/  IADD3.X R17, R17, UR41, RZ, P0, !PT ;  /* 0x0000002911117c10 */ /* 0x000fe200087fe4ff */
[----:B------:R-:W-:Y:S01]  /*4740*/  IMAD.MOV.U32 R69, RZ, RZ, -0x1 ;  /* 0xffffffffff457424 */ /* 0x000fe200078e00ff */
[----:B------:R-:W-:-:S04]  /*4750*/  ISETP.GE.U32.AND P0, PT, R16, UR4, PT ;  /* 0x0000000410007c0c */ /* 0x000fc8000bf06070 */
[----:B------:R-:W-:-:S13]  /*4760*/  ISETP.GE.U32.AND.EX P0, PT, R17, UR5, PT, P0 ;  /* 0x0000000511007c0c */ /* 0x000fda000bf06100 */
[----:B------:R-:W-:Y:S05]  /*4770*/  @P0 BRA `(.L_x_95) ;  /* 0x00000004004c0947 */ /* 0x000fea0003800000 */
[----:B-12-4-:R-:W1:Y:S01]  /*4780*/  LDC.64 R10, c[0x0][0x628] ;  /* 0x00018a00ff0a7b82 */ /* 0x016e620000000a00 */
[----:B---3--:R-:W2:Y:S01]  /*4790*/  S2R R12, SR_CTAID.X ;  /* 0x00000000000c7919 */ /* 0x008ea20000002500 */
[----:B------:R-:W-:Y:S02]  /*47a0*/  IMAD.MOV.U32 R8, RZ, RZ, R16 ;  /* 0x000000ffff087224 */ /* 0x000fe400078e0010 */
[----:B------:R-:W-:Y:S01]  /*47b0*/  IMAD.MOV.U32 R9, RZ, RZ, R17 ;  /* 0x000000ffff097224 */ /* 0x000fe200078e0011 */
[----:B------:R-:W3:Y:S03]  /*47c0*/  S2R R20, SR_CTAID.Y ;  /* 0x0000000000147919 */ /* 0x000ee60000002600 */
[----:B------:R-:W4:Y:S08]  /*47d0*/  LDC R0, c[0x0][0x630] ;  /* 0x00018c00ff007b82 */ /* 0x000f300000000800 */
[----:B------:R-:W0:Y:S01]  /*47e0*/  LDC.64 R14, c[0x0][0x620] ;  /* 0x00018800ff0e7b82 */ /* 0x000e220000000a00 */
[----:B-1----:R-:W-:-:S04]  /*47f0*/  ISETP.NE.U32.AND P0, PT, R10, RZ, PT ;  /* 0x000000ff0a00720c */ /* 0x002fc80003f05070 */
[----:B------:R-:W-:-:S13]  /*4800*/  ISETP.NE.AND.EX P0, PT, R11, RZ, PT, P0 ;  /* 0x000000ff0b00720c */ /* 0x000fda0003f05300 */
[----:B0-234-:R-:W-:Y:S05]  /*4810*/  @!P0 BRA `(.L_x_96) ;  /* 0x0000000000288947 */ /* 0x01dfea0003800000 */
        /* <DEDUP_REMOVED lines=10> */
.L_x_96:
[-CC-:B------:R-:W-:Y:S01]  /*48c0*/  SHF.R.U64 R69, R8, R0.reuse, R9.reuse ;  /* 0x0000000008457219 */ /* 0x180fe20000001209 */
[----:B------:R-:W0:Y:S01]  /*48d0*/  LDC.64 R26, c[0x0][0x640] ;  /* 0x00019000ff1a7b82 */ /* 0x000e220000000a00 */
[----:B------:R-:W-:Y:S01]  /*48e0*/  SHF.R.U32.HI R0, RZ, R0, R9 ;  /* 0x00000000ff007219 */ /* 0x000fe20000011609 */
[----:B------:R-:W-:Y:S01]  /*48f0*/  ULDC UR4, c[0x0][0x150] ;  /* 0x0000540000047ab9 */ /* 0x000fe20000000800 */
[----:B------:R-:W-:Y:S02]  /*4900*/  IADD3 R3, P0, RZ, -R69, RZ ;  /* 0x80000045ff037210 */ /* 0x000fe40007f1e0ff */
[----:B------:R-:W-:-:S03]  /*4910*/  I2FP.F32.U32 R7, R12 ;  /* 0x0000000c00077245 */ /* 0x000fc60000201000 */
[----:B------:R-:W1:Y:S01]  /*4920*/  LDC R6, c[0x0][0x618] ;  /* 0x00018600ff067b82 */ /* 0x000e620000000800 */
[----:B------:R-:W-:Y:S02]  /*4930*/  IMAD.X R5, RZ, RZ, ~R0, P0 ;  /* 0x000000ffff057224 */ /* 0x000fe400000e0e00 */
[----:B------:R-:W-:Y:S01]  /*4940*/  FMUL R7, R7, UR4 ;  /* 0x0000000407077c20 */ /* 0x000fe20008400000 */
[----:B------:R-:W-:Y:S01]  /*4950*/  ULDC UR4, c[0x0][0x154] ;  /* 0x0000550000047ab9 */ /* 0x000fe20000000800 */
[-C--:B------:R-:W-:Y:S02]  /*4960*/  IMAD R0, R5, R14.reuse, RZ ;  /* 0x0000000e05007224 */ /* 0x080fe400078e02ff */
[C---:B------:R-:W-:Y:S01]  /*4970*/  IMAD.WIDE.U32 R4, R3.reuse, R14, R16 ;  /* 0x0000000e03047225 */ /* 0x040fe200078e0010 */
[----:B------:R-:W2:Y:S01]  /*4980*/  LDC R8, c[0x0][0x608] ;  /* 0x00018200ff087b82 */ /* 0x000ea20000000800 */
[----:B------:R-:W3:Y:S02]  /*4990*/  F2I.U32.TRUNC.NTZ R7, R7 ;  /* 0x0000000700077305 */ /* 0x000ee4000020f000 */
[----:B------:R-:W-:Y:S01]  /*49a0*/  IMAD R3, R3, R15, R0 ;  /* 0x0000000f03037224 */ /* 0x000fe200078e0200 */
[----:B------:R-:W-:-:S03]  /*49b0*/  I2FP.F32.U32 R0, R20 ;  /* 0x0000001400007245 */ /* 0x000fc60000201000 */
[----:B------:R-:W-:Y:S01]  /*49c0*/  IMAD.IADD R3, R5, 0x1, R3 ;  /* 0x0000000105037824 */ /* 0x000fe200078e0203 */
[----:B------:R-:W4:Y:S01]  /*49d0*/  LDC R11, c[0x0][0x658] ;  /* 0x00019600ff0b7b82 */ /* 0x000f220000000800 */
[----:B0-----:R-:W-:-:S04]  /*49e0*/  ISETP.NE.U32.AND P0, PT, R26, RZ, PT ;  /* 0x000000ff1a00720c */ /* 0x001fc80003f05070 */
[----:B------:R-:W-:-:S03]  /*49f0*/  ISETP.NE.AND.EX P0, PT, R27, RZ, PT, P0 ;  /* 0x000000ff1b00720c */ /* 0x000fc60003f05300 */
[----:B------:R-:W0:Y:S01]  /*4a00*/  LDC R9, c[0x0][0x144] ;  /* 0x00005100ff097b82 */ /* 0x000e220000000800 */
[-C--:B-1----:R-:W-:Y:S01]  /*4a10*/  SHF.R.U64 R10, R4, R6.reuse, R3 ;  /* 0x00000006040a7219 */ /* 0x082fe20000001203 */
[----:B---3--:R-:W-:Y:S01]  /*4a20*/  IMAD.MOV R7, RZ, RZ, -R7 ;  /* 0x000000ffff077224 */ /* 0x008fe200078e0a07 */
[----:B------:R-:W-:Y:S01]  /*4a30*/  SHF.R.U32.HI R3, RZ, R6, R3 ;  /* 0x00000006ff037219 */ /* 0x000fe20000011603 */
[----:B------:R-:W-:-:S04]  /*4a40*/  FMUL R6, R0, UR4 ;  /* 0x0000000400067c20 */ /* 0x000fc80008400000 */
[----:B------:R-:W1:Y:S01]  /*4a50*/  LDC R21, c[0x0][0x148] ;  /* 0x00005200ff157b82 */ /* 0x000e620000000800 */
[----:B------:R3:W0:Y:S01]  /*4a60*/  F2I.U32.TRUNC.NTZ R14, R6 ;  /* 0x00000006000e7305 */ /* 0x000622000020f000 */
[-CC-:B--2---:R-:W-:Y:S02]  /*4a70*/  SHF.R.U64 R13, R10, R8.reuse, R3.reuse ;  /* 0x000000080a0d7219 */ /* 0x184fe40000001203 */
[----:B------:R-:W-:-:S04]  /*4a80*/  SHF.R.U32.HI R0, RZ, R8, R3 ;  /* 0x00000008ff007219 */ /* 0x000fc80000011603 */
[----:B-----5:R-:W2:Y:S01]  /*4a90*/  LDC R24, c[0x0][0x648] ;  /* 0x00019200ff187b82 */ /* 0x020ea20000000800 */
[-CC-:B----4-:R-:W-:Y:S02]  /*4aa0*/  SHF.R.U64 R15, R13, R11.reuse, R0.reuse ;  /* 0x0000000b0d0f7219 */ /* 0x190fe40000001200 */
[----:B------:R-:W-:-:S03]  /*4ab0*/  SHF.R.U32.HI R5, RZ, R11, R0 ;  /* 0x0000000bff057219 */ /* 0x000fc60000011600 */
[----:B------:R-:W-:Y:S02]  /*4ac0*/  IMAD.MOV.U32 R4, RZ, RZ, R15 ;  /* 0x000000ffff047224 */ /* 0x000fe400078e000f */
[----:B------:R-:W4:Y:S01]  /*4ad0*/  LDC R28, c[0x0][0x638] ;  /* 0x00018e00ff1c7b82 */ /* 0x000f220000000800 */
[----:B0-----:R-:W-:-:S07]  /*4ae0*/  IMAD R25, R9, R7, R12 ;  /* 0x0000000709197224 */ /* 0x001fce00078e020c */
[----:B------:R-:W0:Y:S08]  /*4af0*/  LDC R29, c[0x0][0x610] ;  /* 0x00018400ff1d7b82 */ /* 0x000e300000000800 */
[----:B------:R-:W0:Y:S01]  /*4b00*/  LDC R30, c[0x0][0x600] ;  /* 0x00018000ff1e7b82 */ /* 0x000e220000000800 */
[----:B-123--:R-:W-:Y:S05]  /*4b10*/  @!P0 BRA `(.L_x_97) ;  /* 0x0000000000288947 */ /* 0x00efea0003800000 */
[----:B------:R-:W1:Y:S02]  /*4b20*/  LDC R0, c[0x0][0x64c] ;  /* 0x00019300ff007b82 */ /* 0x000e640000000800 */
[----:B-1----:R-:W-:-:S05]  /*4b30*/  IADD3 R3, P0, R15, R0, RZ ;  /* 0x000000000f037210 */ /* 0x002fca0007f1e0ff */
        /* <DEDUP_REMOVED lines=8> */
.L_x_97:
[----:B------:R-:W-:Y:S01]  /*4bc0*/  ISETP.NE.AND P0, PT, R2, 0x1, PT ;  /* 0x000000010200780c */ /* 0x000fe20003f05270 */
[----:B------:R-:W-:Y:S01]  /*4bd0*/  IMAD.MOV R14, RZ, RZ, -R14 ;  /* 0x000000ffff0e7224 */ /* 0x000fe200078e0a0e */
[----:B------:R-:W-:Y:S02]  /*4be0*/  SHF.R.U64 R3, R4, R24, R5 ;  /* 0x0000001804037219 */ /* 0x000fe40000001205 */
[----:B------:R-:W-:Y:S02]  /*4bf0*/  LOP3.LUT R0, R13, R66, RZ, 0xc0, !PT ;  /* 0x000000420d007212 */ /* 0x000fe400078ec0ff */
[----:B------:R-:W-:Y:S01]  /*4c00*/  LOP3.LUT R10, R10, R65, RZ, 0xc0, !PT ;  /* 0x000000410a0a7212 */ /* 0x000fe200078ec0ff */
[----:B------:R-:W-:Y:S02]  /*4c10*/  IMAD.MOV R4, RZ, RZ, -R3 ;  /* 0x000000ffff047224 */ /* 0x000fe400078e0a03 */
[----:B------:R-:W-:Y:S02]  /*4c20*/  IMAD R0, R61, R3, R0 ;  /* 0x000000033d007224 */ /* 0x000fe400078e0200 */
[----:B----4-:R-:W-:-:S02]  /*4c30*/  IMAD R3, R4, R28, R15 ;  /* 0x0000001c04037224 */ /* 0x010fc400078e020f */
[----:B------:R-:W-:Y:S02]  /*4c40*/  @P0 IMAD R25, R21, R14, R20 ;  /* 0x0000000e15190224 */ /* 0x000fe400078e0214 */
[----:B0-----:R-:W-:Y:S02]  /*4c50*/  IMAD R5, R3, R30, R10 ;  /* 0x0000001e03057224 */ /* 0x001fe400078e020a */
[----:B------:R-:W-:Y:S02]  /*4c60*/  IMAD R0, R0, R29, R25 ;  /* 0x0000001d00007224 */ /* 0x000fe400078e0219 */
[----:B------:R-:W-:-:S03]  /*4c70*/  IMAD.MOV.U32 R4, RZ, RZ, 0x1 ;  /* 0x00000001ff047424 */ /* 0x000fc600078e00ff */
[----:B------:R-:W-:Y:S02]  /*4c80*/  SEL R70, R5, R0, !P0 ;  /* 0x0000000005467207 */ /* 0x000fe40004000000 */
[----:B------:R-:W-:Y:S02]  /*4c90*/  PRMT R3, R4, 0x7610, R3 ;  /* 0x0000761004037816 */ /* 0x000fe40000000003 */
[----:B------:R-:W-:-:S07]  /*4ca0*/  SEL R0, R0, R5, !P0 ;  /* 0x0000000500007207 */ /* 0x000fce0004000000 */
.L_x_95:
[----:B------:R-:W-:Y:S01]  /*4cb0*/  UIADD3 UR42, UR43, UR42, URZ ;  /* 0x0000002a2b2a7290 */ /* 0x000fe2000fffe03f */
[----:B------:R-:W-:Y:S01]  /*4cc0*/  LOP3.LUT P0, RZ, R3, 0xff, RZ, 0xc0, !PT ;  /* 0x000000ff03ff7812 */ /* 0x000fe2000780c0ff */
[----:B------:R-:W-:Y:S02]  /*4cd0*/  IMAD.MOV.U32 R71, RZ, RZ, R0 ;  /* 0x000000ffff477224 */ /* 0x000fe400078e0000 */
[----:B------:R-:W-:Y:S02]  /*4ce0*/  USHF.R.U32.HI UR4, URZ, 0x2, UR42 ;  /* 0x000000023f047899 */ /* 0x000fe4000801162a */
[----:B------:R-:W-:Y:S02]  /*4cf0*/  UISETP.GT.U32.AND UP1, UPT, UR42, 0x3, UPT ;  /* 0x000000032a00788c */ /* 0x000fe4000bf24070 */
[----:B------:R-:W-:Y:S02]  /*4d00*/  ULOP3.LUT UR4, UR4, 0x1, URZ, 0xc0, !UPT ;  /* 0x0000000104047892 */ /* 0x000fe4000f8ec03f */
[----:B------:R-:W-:-:S02]  /*4d10*/  UISETP.LT.U32.AND UP1, UPT, UR43, 0x4, UP1 ;  /* 0x000000042b00788c */ /* 0x000fc40008f21070 */
[----:B------:R-:W-:Y:S02]  /*4d20*/  UISETP.NE.U32.AND UP0, UPT, UR4, 0x1, UPT ;  /* 0x000000010400788c */ /* 0x000fe4000bf05070 */
[----:B------:R-:W-:Y:S02]  /*4d30*/  USEL UR5, URZ, 0x1, !UP1 ;  /* 0x000000013f057887 */ /* 0x000fe4000c800000 */
[----:B------:R-:W-:Y:S02]  /*4d40*/  UISETP.GT.U32.AND UP0, UPT, UR43, 0x3, !UP0 ;  /* 0x000000032b00788c */ /* 0x000fe4000c704070 */
[----:B------:R-:W-:Y:S02]  /*4d50*/  ULOP3.LUT UR42, UR42, 0x3, URZ, 0xc0, !UPT ;  /* 0x000000032a2a7892 */ /* 0x000fe4000f8ec03f */
[----:B------:R-:W-:-:S04]  /*4d60*/  USEL UR4, URZ, 0x1, !UP0 ;  /* 0x000000013f047887 */ /* 0x000fc8000c000000 */
[----:B------:R-:W-:Y:S01]  /*4d70*/  ULOP3.LUT UR40, UR4, UR40, UR5, 0x96, !UPT ;  /* 0x0000002804287292 */ /* 0x000fe2000f8e9605 */
[----:B------:R-:W-:Y:S11]  /*4d80*/  @P0 BRA `(.L_x_98) ;  /* 0xffffffc400bc0947 */ /* 0x000ff6000383ffff */
[----:B------:R-:W-:Y:S05]  /*4d90*/  EXIT ;  /* 0x000000000000794d */ /* 0x000fea0003800000 */
.L_x_7:
        /* <DEDUP_REMOVED lines=26> */
.L_x_100:
[----:B------:R-:W0:Y:S01]  /*4f40*/  LDC.64 R28, c[0x0][0x640] ;  /* 0x00019000ff1c7b82 */ /* 0x000e220000000a00 */
[-CC-:B------:R-:W-:Y:S01]  /*4f50*/  SHF.R.U64 R21, R14, R6.reuse, R15.reuse ;  /* 0x000000060e157219 */ /* 0x180fe2000000120f */
[----:B------:R-:W-:Y:S01]  /*4f60*/  IMAD.MOV.U32 R30, RZ, RZ, 0x1 ;  /* 0x00000001ff1e7424 */ /* 0x000fe200078e00ff */
[----:B------:R-:W-:Y:S02]  /*4f70*/  SHF.R.U32.HI R6, RZ, R6, R15 ;  /* 0x00000006ff067219 */ /* 0x000fe4000001160f */
[----:B------:R-:W-:-:S03]  /*4f80*/  IADD3 R13, P0, RZ, -R21, RZ ;  /* 0x80000015ff0d7210 */ /* 0x000fc60007f1e0ff */
[----:B------:R-:W1:Y:S02]  /*4f90*/  LDC R12, c[0x0][0x618] ;  /* 0x00018600ff0c7b82 */ /* 0x000e640000000800 */
[----:B------:R-:W-:-:S04]  /*4fa0*/  IMAD.X R9, RZ, RZ, ~R6, P0 ;  /* 0x000000ffff097224 */ /* 0x000fc800000e0e06 */
[-C--:B------:R-:W-:Y:S02]  /*4fb0*/  IMAD R6, R9, R24.reuse, RZ ;  /* 0x0000001809067224 */ /* 0x080fe400078e02ff */
[----:B------:R-:W2:Y:S01]  /*4fc0*/  LDC R14, c[0x0][0x608] ;  /* 0x00018200ff0e7b82 */ /* 0x000ea20000000800 */
[----:B------:R-:W-:-:S04]  /*4fd0*/  IMAD.WIDE.U32 R8, R13, R24, R16 ;  /* 0x000000180d087225 */ /* 0x000fc800078e0010 */
[----:B------:R-:W-:-:S03]  /*4fe0*/  IMAD R13, R13, R25, R6 ;  /* 0x000000190d0d7224 */ /* 0x000fc600078e0206 */
[----:B------:R-:W3:Y:S01]  /*4ff0*/  LDC R27, c[0x0][0x658] ;  /* 0x00019600ff1b7b82 */ /* 0x000ee20000000800 */
[----:B------:R-:W-:Y:S01]  /*5000*/  IMAD.IADD R9, R9, 0x1, R13 ;  /* 0x0000000109097824 */ /* 0x000fe200078e020d */
[----:B0-----:R-:W-:-:S04]  /*5010*/  ISETP.NE.U32.AND P0, PT, R28, RZ, PT ;  /* 0x000000ff1c00720c */ /* 0x001fc80003f05070 */
[----:B------:R-:W-:Y:S02]  /*5020*/  ISETP.NE.AND.EX P0, PT, R29, RZ, PT, P0 ;  /* 0x000000ff1d00720c */ /* 0x000fe40003f05300 */
[----:B------:R-:W0:Y:S01]  /*5030*/  LDC R22, c[0x0][0x600] ;  /* 0x00018000ff167b82 */ /* 0x000e220000000800 */
[-CC-:B-1----:R-:W-:Y:S01]  /*5040*/  SHF.R.U64 R10, R8, R12.reuse, R9.reuse ;  /* 0x0000000c080a7219 */ /* 0x182fe20000001209 */
[----:B------:R-:W-:Y:S01]  /*5050*/  IMAD.MOV.U32 R8, RZ, RZ, -0x1 ;  /* 0xffffffffff087424 */ /* 0x000fe200078e00ff */
[----:B------:R-:W-:-:S05]  /*5060*/  SHF.R.U32.HI R9, RZ, R12, R9 ;  /* 0x0000000cff097219 */ /* 0x000fca0000011609 */
[----:B------:R-:W1:Y:S01]  /*5070*/  LDC R24, c[0x0][0x648] ;  /* 0x00019200ff187b82 */ /* 0x000e620000000800 */
[-CC-:B--2---:R-:W-:Y:S02]  /*5080*/  SHF.R.U64 R23, R10, R14.reuse, R9.reuse ;  /* 0x0000000e0a177219 */ /* 0x184fe40000001209 */
[----:B------:R-:W-:-:S05]  /*5090*/  SHF.R.U32.HI R6, RZ, R14, R9 ;  /* 0x0000000eff067219 */ /* 0x000fca0000011609 */
[----:B------:R-:W2:Y:S01]  /*50a0*/  LDC R26, c[0x0][0x638] ;  /* 0x00018e00ff1a7b82 */ /* 0x000ea20000000800 */
[-C--:B---3--:R-:W-:Y:S02]  /*50b0*/  SHF.L.U32 R8, R8, R27.reuse, RZ ;  /* 0x0000001b08087219 */ /* 0x088fe400000006ff */
[-CC-:B------:R-:W-:Y:S02]  /*50c0*/  SHF.R.U64 R25, R23, R27.reuse, R6.reuse ;  /* 0x0000001b17197219 */ /* 0x180fe40000001206 */
[----:B------:R-:W-:Y:S02]  /*50d0*/  LOP3.LUT R32, RZ, R8, RZ, 0x33, !PT ;  /* 0x00000008ff207212 */ /* 0x000fe400078e33ff */
[----:B------:R-:W-:Y:S01]  /*50e0*/  SHF.R.U32.HI R9, RZ, R27, R6 ;  /* 0x0000001bff097219 */ /* 0x000fe20000011606 */
[----:B------:R-:W3:Y:S01]  /*50f0*/  LDC R31, c[0x0][0x610] ;  /* 0x00018400ff1f7b82 */ /* 0x000ee20000000800 */
[----:B------:R-:W-:Y:S01]  /*5100*/  IMAD.MOV.U32 R8, RZ, RZ, R25 ;  /* 0x000000ffff087224 */ /* 0x000fe200078e0019 */
[----:B------:R-:W-:Y:S06]  /*5110*/  @!P0 BRA `(.L_x_101) ;  /* 0x0000000000288947 */ /* 0x000fec0003800000 */
        /* <DEDUP_REMOVED lines=10> */
.L_x_101:
[----:B------:R-:W-:Y:S02]  /*51c0*/  ISETP.NE.AND P0, PT, R2, 0x1, PT ;  /* 0x000000010200780c */ /* 0x000fe40003f05270 */
[----:B-1----:R-:W-:Y:S01]  /*51d0*/  SHF.R.U64 R6, R8, R24, R9 ;  /* 0x0000001808067219 */ /* 0x002fe20000001209 */
[----:B0-----:R-:W-:Y:S01]  /*51e0*/  VIADD R9, R22, 0xffffffff ;  /* 0xffffffff16097836 */ /* 0x001fe20000000000 */
[----:B------:R-:W-:Y:S02]  /*51f0*/  SHF.L.U32 R30, R30, R27, RZ ;  /* 0x0000001b1e1e7219 */ /* 0x000fe400000006ff */
[----:B------:R-:W-:Y:S01]  /*5200*/  LOP3.LUT R5, R23, R32, RZ, 0xc0, !PT ;  /* 0x0000002017057212 */ /* 0x000fe200078ec0ff */
[----:B------:R-:W-:-:S04]  /*5210*/  IMAD.MOV R8, RZ, RZ, -R6 ;  /* 0x000000ffff087224 */ /* 0x000fc800078e0a06 */
[----:B------:R-:W-:Y:S01]  /*5220*/  IMAD R6, R30, R6, R5 ;  /* 0x000000061e067224 */ /* 0x000fe200078e0205 */
[----:B------:R-:W-:Y:S01]  /*5230*/  LOP3.LUT R5, R10, R9, RZ, 0xc0, !PT ;  /* 0x000000090a057212 */ /* 0x000fe200078ec0ff */
[----:B------:R-:W-:Y:S02]  /*5240*/  @P0 IMAD R3, R7, R20, R4 ;  /* 0x0000001407030224 */ /* 0x000fe400078e0204 */
[----:B--2---:R-:W-:Y:S02]  /*5250*/  IMAD R4, R8, R26, R25 ;  /* 0x0000001a08047224 */ /* 0x004fe400078e0219 */
[----:B---3--:R-:W-:Y:S02]  /*5260*/  IMAD R3, R6, R31, R3 ;  /* 0x0000001f06037224 */ /* 0x008fe400078e0203 */
[----:B------:R-:W-:Y:S02]  /*5270*/  IMAD R4, R4, R22, R5 ;  /* 0x0000001604047224 */ /* 0x000fe400078e0205 */
[----:B------:R-:W-:-:S02]  /*5280*/  IMAD.MOV.U32 R8, RZ, RZ, 0x1 ;  /* 0x00000001ff087424 */ /* 0x000fc400078e00ff */
[----:B------:R-:W-:Y:S01]  /*5290*/  IMAD.MOV.U32 R6, RZ, RZ, R21 ;  /* 0x000000ffff067224 */ /* 0x000fe200078e0015 */
[----:B------:R-:W-:Y:S02]  /*52a0*/  SEL R13, R4, R3, !P0 ;  /* 0x00000003040d7207 */ /* 0x000fe40004000000 */
[----:B------:R-:W-:-:S07]  /*52b0*/  SEL R19, R3, R4, !P0 ;  /* 0x0000000403137207 */ /* 0x000fce0004000000 */
.L_x_99:
[----:B------:R-:W-:-:S08]  /*52c0*/  NOP ;  /* 0x0000000000007918 */ /* 0x000fd00000000000 */
[----:B------:R-:W0:-:S00]  /*52d0*/  USETMAXREG.DEALLOC.CTAPOOL 0x28 ;  /* 0x00000028000079c8 */ /* 0x000e0000080e0500 */
[----:B0-----:R-:W-:-:S13]  /*52e0*/  ISETP.NE.AND P0, PT, R0, RZ, PT ;  /* 0x000000ff0000720c */ /* 0x001fda0003f05270 */
[----:B------:R-:W-:Y:S05]  /*52f0*/  @P0 EXIT ;  /* 0x000000000000094d */ /* 0x000fea0003800000 */
[----:B------:R-:W-:Y:S01]  /*5300*/  LOP3.LUT P0, RZ, R8, 0xff, RZ, 0xc0, !PT ;  /* 0x000000ff08ff7812 */ /* 0x000fe2000780c0ff */
[----:B------:R-:W-:Y:S02]  /*5310*/  IMAD.MOV.U32 R10, RZ, RZ, 0x1 ;  /* 0x00000001ff0a7424 */ /* 0x000fe400078e00ff */
[----:B------:R-:W-:-:S10]  /*5320*/  IMAD.MOV.U32 R9, RZ, RZ, RZ ;  /* 0x000000ffff097224 */ /* 0x000fd400078e00ff */
[----:B------:R-:W-:Y:S05]  /*5330*/  @!P0 BRA `(.L_x_102) ;  /* 0x0000000c009c8947 */ /* 0x000fea0003800000 */
[----:B------:R-:W0:Y:S01]  /*5340*/  LDC R0, c[0x0][0x28c] ;  /* 0x0000a300ff007b82 */ /* 0x000e220000000800 */
[----:B------:R-:W-:Y:S01]  /*5350*/  UMOV UR7, 0x1 ;  /* 0x0000000100077882 */ /* 0x000fe20000000000 */
[----:B------:R-:W-:Y:S01]  /*5360*/  ULDC UR14, c[0x0][0x658] ;  /* 0x00019600000e7ab9 */ /* 0x000fe20000000800 */
[----:B------:R-:W-:Y:S01]  /*5370*/  UMOV UR6, 0xffffffff ;  /* 0xffffffff00067882 */ /* 0x000fe20000000000 */
[----:B------:R-:W-:Y:S01]  /*5380*/  BSSY B0, `(.L_x_102) ;  /* 0x00000e2000007945 */ /* 0x000fe20003800000 */
[----:B------:R-:W-:Y:S01]  /*5390*/  USHF.L.U32 UR6, UR6, UR14, URZ ;  /* 0x0000000e06067299 */ /* 0x000fe2000800063f */
[----:B------:R-:W-:Y:S01]  /*53a0*/  LOP3.LUT R12, R18, 0x2, RZ, 0xfc, !PT ;  /* 0x00000002120c7812 */ /* 0x000fe200078efcff */
[----:B------:R-:W-:Y:S01]  /*53b0*/  IMAD.MOV.U32 R10, RZ, RZ, 0x1 ;  /* 0x00000001ff0a7424 */ /* 0x000fe200078e00ff */
[----:B------:R-:W1:Y:S01]  /*53c0*/  S2UR UR5, SR_CgaCtaId ;  /* 0x00000000000579c3 */ /* 0x000e620000008800 */
[----:B------:R-:W-:Y:S01]  /*53d0*/  IMAD.MOV.U32 R9, RZ, RZ, RZ ;  /* 0x000000ffff097224 */ /* 0x000fe200078e00ff */
[----:B------:R-:W-:Y:S01]  /*53e0*/  ULDC UR13, c[0x0][0x600] ;  /* 0x00018000000d7ab9 */ /* 0x000fe20000000800 */
[----:B------:R-:W-:Y:S01]  /*53f0*/  UMOV UR29, 0x5 ;  /* 0x00000005001d7882 */ /* 0x000fe20000000000 */
[----:B------:R-:W-:-:S02]  /*5400*/  UIADD3 UR13, UR13, -0x1, URZ ;  /* 0xffffffff0d0d7890 */ /* 0x000fc4000fffe03f */
[----:B------:R-:W-:Y:S02]  /*5410*/  USHF.L.U32 UR14, UR7, UR14, URZ ;  /* 0x0000000e070e7299 */ /* 0x000fe4000800063f */
[----:B------:R-:W-:Y:S01]  /*5420*/  ULOP3.LUT UR22, URZ, UR6, URZ, 0x33, !UPT ;  /* 0x000000063f167292 */ /* 0x000fe2000f8e333f */
[----:B------:R-:W-:Y:S01]  /*5430*/  ULDC.64 UR42, c[0x0][0x198] ;  /* 0x00006600002a7ab9 */ /* 0x000fe20000000a00 */
[----:B0-----:R-:W-:-:S05]  /*5440*/  VIADD R0, R0, 0x7f ;  /* 0x0000007f00007836 */ /* 0x001fca0000000000 */
[----:B------:R-:W-:Y:S01]  /*5450*/  SHF.R.S32.HI R3, RZ, 0x1f, R0 ;  /* 0x0000001fff037819 */ /* 0x000fe20000011400 */
[----:B-1----:R-:W-:-:S03]  /*5460*/  ULOP3.LUT UR4, UR5, 0x1, URZ, 0xc0, !UPT ;  /* 0x0000000105047892 */ /* 0x002fc6000f8ec03f */
[----:B------:R-:W-:Y:S01]  /*5470*/  LEA.HI R3, R3, R0, RZ, 0x7 ;  /* 0x0000000003037211 */ /* 0x000fe200078f38ff */
[----:B------:R-:W-:Y:S01]  /*5480*/  USHF.R.U32.HI UR31, URZ, 0x1, UR5 ;  /* 0x000000013f1f7899 */ /* 0x000fe20008011605 */
[----:B------:R-:W-:Y:S01]  /*5490*/  IMAD.MOV.U32 R0, RZ, RZ, 0x1 ;  /* 0x00000001ff007424 */ /* 0x000fe200078e00ff */
[----:B------:R-:W-:Y:S01]  /*54a0*/  USHF.L.U32 UR15, UR5, 0x5, URZ ;  /* 0x00000005050f7899 */ /* 0x000fe2000800063f */
[--C-:B------:R-:W-:Y:S01]  /*54b0*/  SHF.R.S32.HI R8, RZ, 0x7, R3.reuse ;  /* 0x00000007ff087819 */ /* 0x100fe20000011403 */
[----:B------:R-:W-:Y:S02]  /*54c0*/  USHF.L.U32 UR21, UR5, 0xb, URZ ;  /* 0x0000000b05157899 */ /* 0x000fe4000800063f */
[----:B------:R-:W-:Y:S01]  /*54d0*/  ULOP3.LUT UR5, UR5, 0xfffffffe, URZ, 0xc0, !UPT ;  /* 0xfffffffe05057892 */ /* 0x000fe2000f8ec03f */
[----:B------:R-:W-:Y:S01]  /*54e0*/  PRMT R3, R0, 0x7610, R3 ;  /* 0x0000761000037816 */ /* 0x000fe20000000003 */
[----:B------:R-:W-:Y:S01]  /*54f0*/  UISETP.GT.U32.AND UP0, UPT, UR4, 0xffff, UPT ;  /* 0x0000ffff0400788c */ /* 0x000fe2000bf04070 */
[----:B------:R-:W-:Y:S01]  /*5500*/  VIADD R0, R8, 0x1 ;  /* 0x0000000108007836 */ /* 0x000fe20000000000 */
[----:B------:R-:W-:-:S02]  /*5510*/  USHF.L.U32 UR23, UR7, UR5, URZ ;  /* 0x0000000507177299 */ /* 0x000fc4000800063f */
[----:B------:R-:W-:Y:S02]  /*5520*/  ULOP3.LUT UR5, UR5, 0x1, URZ, 0xfc, !UPT ;  /* 0x0000000105057892 */ /* 0x000fe4000f8efc3f */
[----:B------:R-:W-:Y:S02]  /*5530*/  USEL UR4, UR4, 0xffff, !UP0 ;  /* 0x0000ffff04047887 */ /* 0x000fe4000c000000 */
[----:B------:R-:W-:Y:S02]  /*5540*/  USHF.L.U32 UR5, UR7, UR5, URZ ;  /* 0x0000000507057299 */ /* 0x000fe4000800063f */
[----:B------:R-:W-:Y:S02]  /*5550*/  ULOP3.LUT UR4, UR4, 0xffff, URZ, 0xc0, !UPT ;  /* 0x0000ffff04047892 */ /* 0x000fe4000f8ec03f */
[----:B------:R-:W-:Y:S02]  /*5560*/  ULOP3.LUT UR15, UR15, 0x20, URZ, 0xc0, !UPT ;  /* 0x000000200f0f7892 */ /* 0x000fe4000f8ec03f */
[----:B------:R-:W-:-:S02]  /*5570*/  ULOP3.LUT UR21, UR21, 0x800, URZ, 0xc0, !UPT ;  /* 0x0000080015157892 */ /* 0x000fc4000f8ec03f */
[----:B------:R-:W-:Y:S02]  /*5580*/  ULOP3.LUT UR23, UR23, UR5, URZ, 0xfc, !UPT ;  /* 0x0000000517177292 */ /* 0x000fe4000f8efc3f */
[----:B------:R-:W-:-:S12]  /*5590*/  USHF.L.U32 UR29, UR29, UR4, URZ ;  /* 0x000000041d1d7299 */ /* 0x000fd8000800063f */
.L_x_113:
[----:B------:R-:W-:-:S03]  /*55a0*/  UMOV UR4, 0xffffffff ;  /* 0xffffffff00047882 */ /* 0x000fc60000000000 */
[----:B------:R-:W-:Y:S05]  /*55b0*/  BRA.DIV UR4, `(.L_x_103) ;  /* 0x0000000e04e47947 */ /* 0x000fea000b800000 */
[----:B------:R-:W-:-:S13]  /*55c0*/  ELECT P6, URZ, PT ;  /* 0x00000000003f782f */ /* 0x000fda00038c0000 */
.L_x_124:
[----:B------:R-:W0:Y:S01]  /*55d0*/  LDC R4, c[0x0][0x28c] ;  /* 0x0000a300ff047b82 */ /* 0x000e220000000800 */
[----:B------:R-:W-:Y:S01]  /*55e0*/  BSSY B1, `(.L_x_104) ;  /* 0x0000048000017945 */ /* 0x000fe20003800000 */
[----:B0-----:R-:W-:-:S13]  /*55f0*/  ISETP.LT.OR P6, PT, R4, 0x1, !P6 ;  /* 0x000000010400780c */ /* 0x001fda00077c1670 */
[----:B------:R-:W-:Y:S05]  /*5600*/  @P6 BRA `(.L_x_105) ;  /* 0x0000000400146947 */ /* 0x000fea0003800000 */
[----:B------:R-:W-:Y:S01]  /*5610*/  LEA R19, R19, UR31, 0x1 ;  /* 0x0000001f13137c11 */ /* 0x000fe2000f8e08ff */
[----:B------:R-:W-:Y:S01]  /*5620*/  IMAD.MOV.U32 R21, RZ, RZ, RZ ;  /* 0x000000ffff157224 */ /* 0x000fe200078e00ff */
[----:B------:R-:W-:Y:S01]  /*5630*/  LEA R15, R13, UR15, 0x6 ;  /* 0x0000000f0d0f7c11 */ /* 0x000fe2000f8e30ff */
[----:B------:R-:W-:Y:S02]  /*5640*/  IMAD.MOV.U32 R4, RZ, RZ, R0 ;  /* 0x000000ffff047224 */ /* 0x000fe400078e0000 */
[----:B------:R-:W-:Y:S02]  /*5650*/  IMAD.MOV.U32 R5, RZ, RZ, R10 ;  /* 0x000000ffff057224 */ /* 0x000fe400078e000a */
[----:B------:R-:W-:Y:S02]  /*5660*/  IMAD.MOV.U32 R7, RZ, RZ, R9 ;  /* 0x000000ffff077224 */ /* 0x000fe400078e0009 */
[----:B------:R-:W-:-:S07]  /*5670*/  IMAD.SHL.U32 R19, R19, 0x40, RZ ;  /* 0x0000004013137824 */ /* 0x000fce00078e00ff */
.L_x_108:
[----:B------:R-:W0:Y:S01]  /*5680*/  S2R R14, SR_CgaCtaId ;  /* 0x00000000000e7919 */ /* 0x000e220000008800 */
[----:B------:R-:W-:Y:S02]  /*5690*/  MOV R13, 0x400 ;  /* 0x00000400000d7802 */ /* 0x000fe40000000f00 */
[----:B------:R-:W-:Y:S02]  /*56a0*/  ISETP.NE.AND P1, PT, R11, RZ, PT ;  /* 0x000000ff0b00720c */ /* 0x000fe40003f25270 */
[----:B0-----:R-:W-:Y:S02]  /*56b0*/  LEA R22, R14, R13, 0x18 ;  /* 0x0000000d0e167211 */ /* 0x001fe400078ec0ff */
[----:B------:R-:W-:-:S09]  /*56c0*/  SHF.L.U32 R13, R5, 0x1f, RZ ;  /* 0x0000001f050d7819 */ /* 0x000fd200000006ff */
[----:B------:R-:W0:Y:S01]  /*56d0*/  @!P1 LDC R14, c[0x0][0x500] ;  /* 0x00014000ff0e9b82 */ /* 0x000e220000000800 */
[----:B------:R-:W-:-:S04]  /*56e0*/  IMAD R20, R7, 0x8, R22 ;  /* 0x0000000807147824 */ /* 0x000fc800078e0216 */
[----:B------:R-:W1:Y:S02]  /*56f0*/  SYNCS.PHASECHK.TRANS64.TRYWAIT P0, [R20+URZ+0x20], R13 ;  /* 0x0000200d140075a7 */ /* 0x000e64000800017f */
[----:B-1----:R-:W-:Y:S05]  /*5700*/  @!P0 BRA `(.L_x_106) ;  /* 0x0000000c00b08947 */ /* 0x002fea0003800000 */
.L_x_125:
[----:B-1----:R-:W-:Y:S01]  /*5710*/  PRMT R13, R12, 0x9910, RZ ;  /* 0x000099100c0d7816 */ /* 0x002fe200000000ff */
[----:B0-----:R0:W-:Y:S03]  /*5720*/  @!P1 SYNCS.ARRIVE.TRANS64 RZ, [R20+URZ], R14 ;  /* 0x0000000e14ff99a7 */ /* 0x0011e6000800003f */
[----:B------:R-:W-:-:S13]  /*5730*/  ISETP.NE.AND P0, PT, R13, 0x2, PT ;  /* 0x000000020d00780c */ /* 0x000fda0003f05270 */
[----:B0-----:R-:W-:Y:S05]  /*5740*/  @P0 BRA `(.L_x_107) ;  /* 0x0000000000040947 */ /* 0x001fea0003800000 */
[----:B------:R-:W-:Y:S01]  /*5750*/  BPT.TRAP 0x1 ;  /* 0x000000040000795c */ /* 0x000fe20000300000 */
.L_x_107:
[C---:B------:R-:W-:Y:S01]  /*5760*/  LEA R13, R7.reuse, UR31, 0x2 ;  /* 0x0000001f070d7c11 */ /* 0x040fe2000f8e10ff */
[----:B------:R-:W-:Y:S01]  /*5770*/  VIADD R4, R4, 0xffffffff ;  /* 0xffffffff04047836 */ /* 0x000fe20000000000 */
[----:B------:R-:W-:Y:S01]  /*5780*/  LEA R14, R7, UR21, 0xd ;  /* 0x00000015070e7c11 */ /* 0x000fe2000f8e68ff */
[----:B------:R-:W-:Y:S01]  /*5790*/  UIADD3 UR4, UP0, UR42, 0xf0, URZ ;  /* 0x000000f02a047890 */ /* 0x000fe2000ff1e03f */
[----:B------:R-:W-:Y:S01]  /*57a0*/  R2UR UR34, R21 ;  /* 0x00000000152272ca */ /* 0x000fe200000e0000 */
[----:B------:R-:W-:Y:S01]  /*57b0*/  IMAD.SHL.U32 R13, R13, 0x1000, RZ ;  /* 0x000010000d0d7824 */ /* 0x000fe200078e00ff */
[----:B------:R-:W-:Y:S01]  /*57c0*/  R2UR UR33, R20 ;  /* 0x00000000142172ca */ /* 0x000fe200000e0000 */
[--C-:B------:R-:W-:Y:S01]  /*57d0*/  IMAD R14, R14, 0x2, R22.reuse ;  /* 0x000000020e0e7824 */ /* 0x100fe200078e0216 */
[----:B------:R-:W-:Y:S01]  /*57e0*/  R2UR UR36, R6 ;  /* 0x00000000062472ca */ /* 0x000fe200000e0000 */
[----:B------:R-:W-:Y:S01]  /*57f0*/  IMAD R13, R13, 0x2, R22 ;  /* 0x000000020d0d7824 */ /* 0x000fe200078e0216 */
[----:B------:R-:W-:Y:S01]  /*5800*/  R2UR UR35, R19 ;  /* 0x00000000132372ca */ /* 0x000fe200000e0000 */
[----:B------:R-:W-:Y:S01]  /*5810*/  UIADD3 UR44, UP1, UR42, 0x1f0, URZ ;  /* 0x000001f02a2c7890 */ /* 0x000fe2000ff3e03f */
[----:B------:R-:W-:Y:S01]  /*5820*/  R2UR UR8, R14 ;  /* 0x000000000e0872ca */ /* 0x000fe200000e0000 */
[----:B------:R-:W-:Y:S01]  /*5830*/  UIADD3.X UR5, URZ, UR43, URZ, UP0, !UPT ;  /* 0x0000002b3f057290 */ /* 0x000fe200087fe43f */
[----:B------:R-:W-:Y:S01]  /*5840*/  R2UR UR24, R13 ;  /* 0x000000000d1872ca */ /* 0x000fe200000e0000 */
[----:B------:R-:W-:Y:S01]  /*5850*/  UPRMT UR30, URZ, 0x5410, UR29 ;  /* 0x000054103f1e7896 */ /* 0x000fe2000800001d */
[----:B------:R-:W-:Y:S01]  /*5860*/  R2UR UR19, R15 ;  /* 0x000000000f1372ca */ /* 0x000fe200000e0000 */
[----:B------:R-:W-:Y:S01]  /*5870*/  UIADD3 UR26, UR34, 0x40, URZ ;  /* 0x00000040221a7890 */ /* 0x000fe2000fffe03f */
[----:B------:R-:W-:Y:S01]  /*5880*/  ISETP.GT.AND P1, PT, R4, 0x1, PT ;  /* 0x000000010400780c */ /* 0x000fe20003f24270 */
[----:B------:R-:W-:Y:S01]  /*5890*/  UIADD3.X UR45, URZ, UR43, URZ, UP1, !UPT ;  /* 0x0000002b3f2d7290 */ /* 0x000fe20008ffe43f */
[----:B------:R-:W-:Y:S01]  /*58a0*/  VIADD R7, R7, 0x1 ;  /* 0x0000000107077836 */ /* 0x000fe20000000000 */
[----:B------:R-:W-:Y:S01]  /*58b0*/  UPRMT UR37, URZ, 0x5410, UR23 ;  /* 0x000054103f257896 */ /* 0x000fe20008000017 */
[----:B------:R-:W-:Y:S01]  /*58c0*/  VIADD R21, R21, 0x80 ;  /* 0x0000008015157836 */ /* 0x000fe20000000000 */
[----:B------:R-:W-:Y:S01]  /*58d0*/  UMOV UR6, 0x0 ;  /* 0x0000000000067882 */ /* 0x000fe20000000000 */
[----:B------:R-:W-:Y:S01]  /*58e0*/  UMOV UR7, 0x10000000 ;  /* 0x1000000000077882 */ /* 0x000fe20000000000 */
[----:B------:R-:W-:Y:S01]  /*58f0*/  UIADD3 UR16, UR8, 0x20100, URZ ;  /* 0x0002010008107890 */ /* 0x000fe2000fffe03f */
[----:B------:R-:W-:Y:S01]  /*5900*/  ISETP.NE.AND P0, PT, R7, 0x4, PT ;  /* 0x000000040700780c */ /* 0x000fe20003f05270 */
[----:B------:R-:W-:-:S02]  /*5910*/  UIADD3 UR32, UR24, 0x100, URZ ;  /* 0x0000010018207890 */ /* 0x000fc4000fffe03f */
[----:B------:R-:W-:Y:S01]  /*5920*/  UIADD3 UR24, UR24, 0x4100, URZ ;  /* 0x0000410018187890 */ /* 0x000fe2000fffe03f */
[----:B------:R-:W-:Y:S01]  /*5930*/  SEL R14, RZ, 0x1, P0 ;  /* 0x00000001ff0e7807 */ /* 0x000fe20000000000 */
[----:B------:R-:W-:Y:S01]  /*5940*/  UIADD3 UR8, UR8, 0x22100, URZ ;  /* 0x0002210008087890 */ /* 0x000fe2000fffe03f */
[----:B------:R-:W-:Y:S01]  /*5950*/  SEL R7, R7, RZ, P0 ;  /* 0x000000ff07077207 */ /* 0x000fe20000000000 */
[----:B------:R-:W-:Y:S01]  /*5960*/  UMOV UR25, UR33 ;  /* 0x0000002100197c82 */ /* 0x000fe20008000000 */
[----:B------:R-:W-:Y:S01]  /*5970*/  UMOV UR28, UR36 ;  /* 0x00000024001c7c82 */ /* 0x000fe20008000000 */
[----:B------:R-:W-:Y:S01]  /*5980*/  UMOV UR27, UR35 ;  /* 0x00000023001b7c82 */ /* 0x000fe20008000000 */
[----:B------:R-:W-:Y:S01]  /*5990*/  UMOV UR17, UR33 ;  /* 0x0000002100117c82 */ /* 0x000fe20008000000 */
[----:B------:R-:W-:Y:S01]  /*59a0*/  UMOV UR18, UR34 ;  /* 0x0000002200127c82 */ /* 0x000fe20008000000 */
[----:B------:R-:W-:Y:S01]  /*59b0*/  UMOV UR20, UR36 ;  /* 0x0000002400147c82 */ /* 0x000fe20008000000 */
[----:B------:R0:W-:Y:S01]  /*59c0*/  UTMALDG.3D.MULTICAST [UR32], [UR4], UR30, desc[UR6] ;  /* 0x00000620040073b4 */ /* 0x0001e2000801181e */
[----:B------:R-:W-:Y:S01]  /*59d0*/  UMOV UR9, UR33 ;  /* 0x0000002100097c82 */ /* 0x000fe20008000000 */
[----:B------:R-:W-:Y:S01]  /*59e0*/  UMOV UR11, UR19 ;  /* 0x00000013000b7c82 */ /* 0x000fe20008000000 */
[----:B------:R-:W-:Y:S01]  /*59f0*/  UMOV UR12, UR36 ;  /* 0x00000024000c7c82 */ /* 0x000fe20008000000 */
[----:B------:R-:W-:Y:S01]  /*5a00*/  UMOV UR10, UR26 ;  /* 0x0000001a000a7c82 */ /* 0x000fe20008000000 */
[----:B------:R-:W-:Y:S01]  /*5a10*/  LOP3.LUT R5, R5, R14, RZ, 0x3c, !PT ;  /* 0x0000000e05057212 */ /* 0x000fe200078e3cff */
[----:B------:R0:W-:Y:S01]  /*5a20*/  UTMALDG.3D.MULTICAST [UR24], [UR4], UR30, desc[UR6] ;  /* 0x00000618040073b4 */ /* 0x0001e2000801181e */
[----:B------:R0:W-:Y:S01]  /*5a30*/  UTMALDG.3D.MULTICAST [UR16], [UR44], UR37, desc[UR6] ;  /* 0x000006102c0073b4 */ /* 0x0001e20008011825 */
[----:B------:R0:W-:Y:S02]  /*5a40*/  UTMALDG.3D.MULTICAST [UR8], [UR44], UR37, desc[UR6] ;  /* 0x000006082c0073b4 */ /* 0x0001e40008011825 */
[----:B0-----:R-:W-:Y:S05]  /*5a50*/  @P1 BRA `(.L_x_108) ;  /* 0xfffffffc00081947 */ /* 0x001fea000383ffff */
.L_x_105:
[----:B------:R-:W-:Y:S05]  /*5a60*/  BSYNC B1 ;  /* 0x0000000000017941 */ /* 0x000fea0003800000 */
.L_x_104:
[----:B------:R-:W-:Y:S01]  /*5a70*/  LOP3.LUT P1, RZ, R3, 0xff, RZ, 0xc0, !PT ;  /* 0x000000ff03ff7812 */ /* 0x000fe2000782c0ff */
[----:B------:R-:W-:Y:S01]  /*5a80*/  IMAD.IADD R9, R8, 0x1, R9 ;  /* 0x0000000108097824 */ /* 0x000fe200078e0209 */
[----:B------:R-:W-:Y:S01]  /*5a90*/  IADD3 R16, P2, R16, UR38, RZ ;  /* 0x0000002610107c10 */ /* 0x000fe2000ff5e0ff */
[----:B------:R-:W-:Y:S01]  /*5aa0*/  ULDC.64 UR4, c[0x0][0x650] ;  /* 0x0001940000047ab9 */ /* 0x000fe20000000a00 */
[----:B------:R-:W-:Y:S01]  /*5ab0*/  BSSY B1, `(.L_x_109) ;  /* 0x000006c000017945 */ /* 0x000fe20003800000 */
[----:B------:R-:W-:Y:S01]  /*5ac0*/  IMAD.MOV.U32 R19, RZ, RZ, -0x1 ;  /* 0xffffffffff137424 */ /* 0x000fe200078e00ff */
[----:B------:R-:W-:Y:S01]  /*5ad0*/  SHF.R.U32.HI R3, RZ, 0x2, R9 ;  /* 0x00000002ff037819 */ /* 0x000fe20000011609 */
[----:B------:R-:W-:Y:S01]  /*5ae0*/  IMAD.MOV.U32 R13, RZ, RZ, -0x1 ;  /* 0xffffffffff0d7424 */ /* 0x000fe200078e00ff */
[----:B------:R-:W-:Y:S01]  /*5af0*/  ISETP.GT.U32.AND P0, PT, R9, 0x3, PT ;  /* 0x000000030900780c */ /* 0x000fe20003f04070 */
[----:B------:R-:W-:Y:S01]  /*5b00*/  IMAD.MOV.U32 R6, RZ, RZ, -0x1 ;  /* 0xffffffffff067424 */ /* 0x000fe200078e00ff */
[----:B------:R-:W-:-:S02]  /*5b10*/  LOP3.LUT R3, R3, 0x1, RZ, 0xc0, !PT ;  /* 0x0000000103037812 */ /* 0x000fc400078ec0ff */
[----:B------:R-:W-:Y:S01]  /*5b20*/  ISETP.LT.U32.AND P0, PT, R8, 0x4, P0 ;  /* 0x000000040800780c */ /* 0x000fe20000701070 */
[----:B------:R-:W0:Y:S01]  /*5b30*/  @P1 S2R R5, SR_CgaCtaId ;  /* 0x0000000000051919 */ /* 0x000e220000008800 */
[----:B------:R-:W-:Y:S02]  /*5b40*/  @P1 MOV R4, 0x400 ;  /* 0x0000040000041802 */ /* 0x000fe40000000f00 */
[----:B------:R-:W-:Y:S02]  /*5b50*/  IADD3.X R17, R17, UR41, RZ, P2, !PT ;  /* 0x0000002911117c10 */ /* 0x000fe400097fe4ff */
[----:B------:R-:W-:Y:S02]  /*5b60*/  ISETP.GE.U32.AND P2, PT, R16, UR4, PT ;  /* 0x0000000410007c0c */ /* 0x000fe4000bf46070 */
[----:B------:R-:W-:Y:S02]  /*5b70*/  LOP3.LUT R9, R9, 0x3, RZ, 0xc0, !PT ;  /* 0x0000000309097812 */ /* 0x000fe400078ec0ff */
[----:B0-----:R-:W-:-:S04]  /*5b80*/  @P1 LEA R4, R5, R4, 0x18 ;  /* 0x0000000405041211 */ /* 0x001fc800078ec0ff */
[----:B------:R0:W-:Y:S01]  /*5b90*/  @P1 SYNCS.ARRIVE.TRANS64.A1T0 RZ, [R4+URZ+0x58], RZ ;  /* 0x000058ff04ff19a7 */ /* 0x0001e2000810003f */
[----:B------:R-:W-:Y:S02]  /*5ba0*/  ISETP.NE.U32.AND P1, PT, R3, 0x1, PT ;  /* 0x000000010300780c */ /* 0x000fe40003f25070 */
[----:B------:R-:W-:Y:S02]  /*5bb0*/  SEL R3, RZ, 0x1, !P0 ;  /* 0x00000001ff037807 */ /* 0x000fe40004000000 */
[----:B------:R-:W-:Y:S02]  /*5bc0*/  ISETP.GE.U32.AND.EX P0, PT, R17, UR5, PT, P2 ;  /* 0x0000000511007c0c */ /* 0x000fe4000bf06120 */
[----:B------:R-:W-:-:S04]  /*5bd0*/  ISETP.GT.U32.AND P1, PT, R8, 0x3, !P1 ;  /* 0x000000030800780c */ /* 0x000fc80004f24070 */
[----:B0-----:R-:W-:-:S04]  /*5be0*/  SEL R4, RZ, 0x1, !P1 ;  /* 0x00000001ff047807 */ /* 0x001fc80004800000 */
[--C-:B------:R-:W-:Y:S02]  /*5bf0*/  LOP3.LUT R10, R4, R10, R3.reuse, 0x96, !PT ;  /* 0x0000000a040a7212 */ /* 0x100fe400078e9603 */
[----:B------:R-:W-:Y:S02]  /*5c00*/  PRMT R4, RZ, 0x7610, R4 ;  /* 0x00007610ff047816 */ /* 0x000fe40000000004 */
[----:B------:R-:W-:Y:S01]  /*5c10*/  PRMT R3, RZ, 0x7610, R3 ;  /* 0x00007610ff037816 */ /* 0x000fe20000000003 */
[----:B------:R-:W-:Y:S06]  /*5c20*/  @P0 BRA `(.L_x_110) ;  /* 0x0000000400500947 */ /* 0x000fec0003800000 */
[----:B------:R-:W0:Y:S01]  /*5c30*/  S2R R15, SR_CTAID.X ;  /* 0x00000000000f7919 */ /* 0x000e220000002500 */
[----:B------:R-:W-:Y:S01]  /*5c40*/  ULDC.64 UR4, c[0x0][0x628] ;  /* 0x00018a0000047ab9 */ /* 0x000fe20000000a00 */
[----:B------:R-:W1:Y:S01]  /*5c50*/  LDC R20, c[0x0][0x144] ;  /* 0x00005100ff147b82 */ /* 0x000e620000000800 */
[----:B------:R-:W-:Y:S01]  /*5c60*/  ISETP.NE.U32.AND P0, PT, RZ, UR4, PT ;  /* 0x00000004ff007c0c */ /* 0x000fe2000bf05070 */
[----:B------:R-:W2:Y:S01]  /*5c70*/  S2R R13, SR_CTAID.Y ;  /* 0x00000000000d7919 */ /* 0x000ea20000002600 */
[----:B------:R-:W-:Y:S01]  /*5c80*/  ULDC UR6, c[0x0][0x150] ;  /* 0x0000540000067ab9 */ /* 0x000fe20000000800 */
[----:B------:R-:W-:Y:S01]  /*5c90*/  ULDC UR7, c[0x0][0x630] ;  /* 0x00018c0000077ab9 */ /* 0x000fe20000000800 */
[----:B------:R-:W-:Y:S01]  /*5ca0*/  ISETP.NE.AND.EX P0, PT, RZ, UR5, PT, P0 ;  /* 0x00000005ff007c0c */ /* 0x000fe2000bf05300 */
[----:B------:R-:W-:Y:S01]  /*5cb0*/  IMAD.MOV.U32 R4, RZ, RZ, R16 ;  /* 0x000000ffff047224 */ /* 0x000fe200078e0010 */
[----:B0-----:R-:W-:-:S05]  /*5cc0*/  I2FP.F32.U32 R5, R15 ;  /* 0x0000000f00057245 */ /* 0x001fca0000201000 */
[----:B------:R-:W-:Y:S01]  /*5cd0*/  FMUL R21, R5, UR6 ;  /* 0x0000000605157c20 */ /* 0x000fe20008400000 */
[----:B------:R-:W-:-:S05]  /*5ce0*/  IMAD.MOV.U32 R5, RZ, RZ, R17 ;  /* 0x000000ffff057224 */ /* 0x000fca00078e0011 */
[----:B--2---:R-:W-:Y:S05]  /*5cf0*/  @!P0 BRA `(.L_x_111) ;  /* 0x0000000000288947 */ /* 0x004fea0003800000 */
[----:B------:R-:W-:Y:S02]  /*5d00*/  ULDC UR6, c[0x0][0x634] ;  /* 0x00018d0000067ab9 */ /* 0x000fe40000000800 */
[----:B------:R-:W-:-:S05]  /*5d10*/  IADD3 R5, P0, R16, UR6, RZ ;  /* 0x0000000610057c10 */ /* 0x000fca000ff1e0ff */
[----:B------:R-:W-:-:S04]  /*5d20*/  IMAD.X R19, RZ, RZ, R17, P0 ;  /* 0x000000ffff137224 */ /* 0x000fc800000e0611 */
[----:B------:R-:W-:-:S04]  /*5d30*/  IMAD.WIDE.U32 R6, R19, UR4, RZ ;  /* 0x0000000413067c25 */ /* 0x000fc8000f8e00ff */
[----:B------:R-:W-:-:S04]  /*5d40*/  IMAD.WIDE.U32 R6, P0, R5, UR5, R6 ;  /* 0x0000000505067c25 */ /* 0x000fc8000f800006 */
[----:B------:R-:W-:-:S04]  /*5d50*/  IMAD.WIDE.U32 R4, R5, UR4, RZ ;  /* 0x0000000405047c25 */ /* 0x000fc8000f8e00ff */
[----:B------:R-:W-:Y:S01]  /*5d60*/  IMAD.MOV.U32 R4, RZ, RZ, R7 ;  /* 0x000000ffff047224 */ /* 0x000fe200078e0007 */
[----:B------:R-:W-:Y:S01]  /*5d70*/  IADD3 RZ, P1, R5, R6, RZ ;  /* 0x0000000605ff7210 */ /* 0x000fe20007f3e0ff */
[----:B------:R-:W-:-:S04]  /*5d80*/  IMAD.X R5, RZ, RZ, RZ, P0 ;  /* 0x000000ffff057224 */ /* 0x000fc800000e06ff */
[----:B------:R-:W-:-:S08]  /*5d90*/  IMAD.WIDE.U32.X R4, R19, UR5, R4, P1 ;  /* 0x0000000513047c25 */ /* 0x000fd000088e0404 */
.L_x_111:
[--C-:B------:R-:W-:Y:S01]  /*5da0*/  SHF.R.U64 R14, R4, UR7, R5.reuse ;  /* 0x00000007040e7c19 */ /* 0x100fe20008001205 */
[----:B------:R-:W0:Y:S01]  /*5db0*/  F2I.U32.TRUNC.NTZ R21, R21 ;  /* 0x0000001500157305 */ /* 0x000e22000020f000 */
[----:B------:R-:W-:Y:S01]  /*5dc0*/  SHF.R.U32.HI R4, RZ, UR7, R5 ;  /* 0x00000007ff047c19 */ /* 0x000fe20008011605 */
[----:B------:R-:W-:Y:S01]  /*5dd0*/  ULDC.64 UR4, c[0x0][0x620] ;  /* 0x0001880000047ab9 */ /* 0x000fe20000000a00 */
[----:B------:R-:W-:Y:S01]  /*5de0*/  IADD3 R7, P0, RZ, -R14, RZ ;  /* 0x8000000eff077210 */ /* 0x000fe20007f1e0ff */
[----:B------:R-:W-:Y:S01]  /*5df0*/  ULDC.64 UR6, c[0x0][0x640] ;  /* 0x0001900000067ab9 */ /* 0x000fe20000000a00 */
[----:B------:R-:W2:Y:S03]  /*5e00*/  LDC R22, c[0x0][0x148] ;  /* 0x00005200ff167b82 */ /* 0x000ea60000000800 */
[----:B------:R-:W-:Y:S01]  /*5e10*/  IMAD.X R4, RZ, RZ, ~R4, P0 ;  /* 0x000000ffff047224 */ /* 0x000fe200000e0e04 */
[----:B------:R-:W-:-:S03]  /*5e20*/  ISETP.NE.U32.AND P0, PT, RZ, UR6, PT ;  /* 0x00000006ff007c0c */ /* 0x000fc6000bf05070 */
[----:B------:R-:W-:Y:S01]  /*5e30*/  IMAD R6, R4, UR4, RZ ;  /* 0x0000000404067c24 */ /* 0x000fe2000f8e02ff */
[----:B------:R-:W-:Y:S01]  /*5e40*/  ISETP.NE.AND.EX P0, PT, RZ, UR7, PT, P0 ;  /* 0x00000007ff007c0c */ /* 0x000fe2000bf05300 */
[----:B------:R-:W-:Y:S01]  /*5e50*/  IMAD.WIDE.U32 R4, R7, UR4, R16 ;  /* 0x0000000407047c25 */ /* 0x000fe2000f8e0010 */
[----:B------:R-:W-:-:S03]  /*5e60*/  ULDC UR4, c[0x0][0x618] ;  /* 0x0001860000047ab9 */ /* 0x000fc60000000800 */
[----:B------:R-:W-:Y:S01]  /*5e70*/  IMAD R7, R7, UR5, R6 ;  /* 0x0000000507077c24 */ /* 0x000fe2000f8e0206 */
[----:B------:R-:W-:Y:S01]  /*5e80*/  ULDC UR5, c[0x0][0x154] ;  /* 0x0000550000057ab9 */ /* 0x000fe20000000800 */
[----:B0-----:R-:W-:Y:S02]  /*5e90*/  IMAD.MOV R6, RZ, RZ, -R21 ;  /* 0x000000ffff067224 */ /* 0x001fe400078e0a15 */
[----:B------:R-:W-:Y:S02]  /*5ea0*/  IMAD.IADD R5, R5, 0x1, R7 ;  /* 0x0000000105057824 */ /* 0x000fe400078e0207 */
[----:B-1----:R-:W-:Y:S01]  /*5eb0*/  IMAD R15, R20, R6, R15 ;  /* 0x00000006140f7224 */ /* 0x002fe200078e020f */
[----:B------:R-:W-:Y:S02]  /*5ec0*/  I2FP.F32.U32 R6, R13 ;  /* 0x0000000d00067245 */ /* 0x000fe40000201000 */
[--C-:B------:R-:W-:Y:S02]  /*5ed0*/  SHF.R.U64 R19, R4, UR4, R5.reuse ;  /* 0x0000000404137c19 */ /* 0x100fe40008001205 */
[----:B------:R-:W-:Y:S01]  /*5ee0*/  SHF.R.U32.HI R4, RZ, UR4, R5 ;  /* 0x00000004ff047c19 */ /* 0x000fe20008011605 */
[----:B------:R-:W-:Y:S01]  /*5ef0*/  FMUL R6, R6, UR5 ;  /* 0x0000000506067c20 */ /* 0x000fe20008400000 */
[----:B------:R-:W-:-:S02]  /*5f00*/  ULDC UR4, c[0x0][0x608] ;  /* 0x0001820000047ab9 */ /* 0x000fc40000000800 */
[--C-:B------:R-:W-:Y:S01]  /*5f10*/  SHF.R.U64 R21, R19, UR4, R4.reuse ;  /* 0x0000000413157c19 */ /* 0x100fe20008001204 */
[----:B------:R0:W1:Y:S01]  /*5f20*/  F2I.U32.TRUNC.NTZ R24, R6 ;  /* 0x0000000600187305 */ /* 0x000062000020f000 */
[----:B------:R-:W-:Y:S01]  /*5f30*/  SHF.R.U32.HI R4, RZ, UR4, R4 ;  /* 0x00000004ff047c19 */ /* 0x000fe20008011604 */
[----:B------:R-:W-:-:S03]  /*5f40*/  ULDC UR4, c[0x0][0x658] ;  /* 0x0001960000047ab9 */ /* 0x000fc60000000800 */
[--C-:B------:R-:W-:Y:S02]  /*5f50*/  SHF.R.U64 R20, R21, UR4, R4.reuse ;  /* 0x0000000415147c19 */ /* 0x100fe40008001204 */
[----:B------:R-:W-:-:S03]  /*5f60*/  SHF.R.U32.HI R23, RZ, UR4, R4 ;  /* 0x00000004ff177c19 */ /* 0x000fc60008011604 */
[----:B------:R-:W-:Y:S02]  /*5f70*/  IMAD.MOV.U32 R4, RZ, RZ, R20 ;  /* 0x000000ffff047224 */ /* 0x000fe400078e0014 */
[----:B------:R-:W-:Y:S01]  /*5f80*/  IMAD.MOV.U32 R5, RZ, RZ, R23 ;  /* 0x000000ffff057224 */ /* 0x000fe200078e0017 */
[----:B0-----:R-:W-:Y:S06]  /*5f90*/  @!P0 BRA `(.L_x_112) ;  /* 0x0000000000288947 */ /* 0x001fec0003800000 */
        /* <DEDUP_REMOVED lines=10> */
.L_x_112:
[----:B------:R-:W-:Y:S01]  /*6040*/  ISETP.NE.AND P0, PT, R2, 0x1, PT ;  /* 0x000000010200780c */ /* 0x000fe20003f05270 */
[----:B------:R-:W-:Y:S01]  /*6050*/  ULDC UR4, c[0x0][0x648] ;  /* 0x0001920000047ab9 */ /* 0x000fe20000000800 */
[----:B------:R-:W-:Y:S01]  /*6060*/  LOP3.LUT R21, R21, UR22, RZ, 0xc0, !PT ;  /* 0x0000001615157c12 */ /* 0x000fe2000f8ec0ff */
[----:B-1----:R-:W-:Y:S01]  /*6070*/  IMAD.MOV R24, RZ, RZ, -R24 ;  /* 0x000000ffff187224 */ /* 0x002fe200078e0a18 */
[----:B------:R-:W-:Y:S01]  /*6080*/  SHF.R.U64 R4, R4, UR4, R5 ;  /* 0x0000000404047c19 */ /* 0x000fe20008001205 */
[----:B------:R-:W-:Y:S01]  /*6090*/  ULDC UR4, c[0x0][0x638] ;  /* 0x00018e0000047ab9 */ /* 0x000fe20000000800 */
[----:B------:R-:W-:Y:S01]  /*60a0*/  LOP3.LUT R19, R19, UR13, RZ, 0xc0, !PT ;  /* 0x0000000d13137c12 */ /* 0x000fe2000f8ec0ff */
[----:B------:R-:W-:Y:S01]  /*60b0*/  ULDC UR5, c[0x0][0x610] ;  /* 0x0001840000057ab9 */ /* 0x000fe20000000800 */
[----:B------:R-:W-:Y:S02]  /*60c0*/  IMAD.MOV.U32 R6, RZ, RZ, R14 ;  /* 0x000000ffff067224 */ /* 0x000fe400078e000e */
[----:B------:R-:W-:-:S02]  /*60d0*/  IMAD.MOV R5, RZ, RZ, -R4 ;  /* 0x000000ffff057224 */ /* 0x000fc400078e0a04 */
[----:B------:R-:W-:Y:S02]  /*60e0*/  IMAD R4, R4, UR14, R21 ;  /* 0x0000000e04047c24 */ /* 0x000fe4000f8e0215 */
[----:B--2---:R-:W-:Y:S02]  /*60f0*/  @P0 IMAD R15, R22, R24, R13 ;  /* 0x00000018160f0224 */ /* 0x004fe400078e020d */
[----:B------:R-:W-:Y:S01]  /*6100*/  IMAD R20, R5, UR4, R20 ;  /* 0x0000000405147c24 */ /* 0x000fe2000f8e0214 */
[----:B------:R-:W-:Y:S01]  /*6110*/  ULDC UR4, c[0x0][0x600] ;  /* 0x0001800000047ab9 */ /* 0x000fe20000000800 */
[----:B------:R-:W-:Y:S02]  /*6120*/  IMAD R15, R4, UR5, R15 ;  /* 0x00000005040f7c24 */ /* 0x000fe4000f8e020f */
[----:B------:R-:W-:Y:S02]  /*6130*/  IMAD R20, R20, UR4, R19 ;  /* 0x0000000414147c24 */ /* 0x000fe4000f8e0213 */
[----:B------:R-:W-:-:S03]  /*6140*/  IMAD.MOV.U32 R4, RZ, RZ, 0x1 ;  /* 0x00000001ff047424 */ /* 0x000fc600078e00ff */
[----:B------:R-:W-:Y:S02]  /*6150*/  SEL R13, R20, R15, !P0 ;  /* 0x0000000f140d7207 */ /* 0x000fe40004000000 */
[----:B------:R-:W-:-:S07]  /*6160*/  SEL R19, R15, R20, !P0 ;  /* 0x000000140f137207 */ /* 0x000fce0004000000 */
.L_x_110:
[----:B------:R-:W-:Y:S05]  /*6170*/  BSYNC B1 ;  /* 0x0000000000017941 */ /* 0x000fea0003800000 */
.L_x_109:
[----:B------:R-:W-:-:S13]  /*6180*/  LOP3.LUT P0, RZ, R4, 0xff, RZ, 0xc0, !PT ;  /* 0x000000ff04ff7812 */ /* 0x000fda000780c0ff */
[----:B------:R-:W-:Y:S05]  /*6190*/  @P0 BRA `(.L_x_113) ;  /* 0xfffffff400000947 */ /* 0x000fea000383ffff */
[----:B------:R-:W-:Y:S05]  /*61a0*/  BSYNC B0 ;  /* 0x0000000000007941 */ /* 0x000fea0003800000 */
.L_x_102:
[----:B------:R-:W-:-:S03]  /*61b0*/  UMOV UR4, 0xffffffff ;  /* 0xffffffff00047882 */ /* 0x000fc60000000000 */
[----:B------:R-:W-:Y:S05]  /*61c0*/  BRA.DIV UR4, `(.L_x_114) ;  /* 0x0000000604147947 */ /* 0x000fea000b800000 */
[----:B------:R-:W-:-:S13]  /*61d0*/  ELECT P6, URZ, PT ;  /* 0x00000000003f782f */ /* 0x000fda00038c0000 */
.L_x_128:
[----:B------:R-:W-:Y:S04]  /*61e0*/  BSSY B0, `(.L_x_115) ;  /* 0x000002b000007945 */ /* 0x000fe80003800000 */
[----:B------:R-:W-:Y:S05]  /*61f0*/  @!P6 BRA `(.L_x_116) ;  /* 0x0000000000a4e947 */ /* 0x000fea0003800000 */
[----:B------:R-:W-:-:S04]  /*6200*/  LOP3.LUT R18, R18, 0x2, RZ, 0xfc, !PT ;  /* 0x0000000212127812 */ /* 0x000fc800078efcff */
[----:B------:R-:W-:-:S13]  /*6210*/  ISETP.NE.AND P0, PT, R18, 0x3, PT ;  /* 0x000000031200780c */ /* 0x000fda0003f05270 */
[----:B------:R-:W-:Y:S05]  /*6220*/  @!P0 BRA `(.L_x_117) ;  /* 0x0000000000048947 */ /* 0x000fea0003800000 */
[----:B------:R-:W-:Y:S01]  /*6230*/  BPT.TRAP 0x1 ;  /* 0x000000040000795c */ /* 0x000fe20000300000 */
.L_x_117:
[----:B------:R-:W0:Y:S01]  /*6240*/  S2R R3, SR_CgaCtaId ;  /* 0x0000000000037919 */ /* 0x000e220000008800 */
[----:B------:R-:W-:Y:S02]  /*6250*/  MOV R0, 0x400 ;  /* 0x0000040000007802 */ /* 0x000fe40000000f00 */
[----:B------:R-:W-:Y:S02]  /*6260*/  SHF.L.U32 R2, R10, 0x1f, RZ ;  /* 0x0000001f0a027819 */ /* 0x000fe400000006ff */
[----:B0-----:R-:W-:-:S05]  /*6270*/  LEA R0, R3, R0, 0x18 ;  /* 0x0000000003007211 */ /* 0x001fca00078ec0ff */
[----:B------:R-:W-:-:S04]  /*6280*/  VIADD R0, R0, 0x20 ;  /* 0x0000002000007836 */ /* 0x000fc80000000000 */
[C---:B------:R-:W-:Y:S02]  /*6290*/  IMAD R5, R9.reuse, 0x8, R0 ;  /* 0x0000000809057824 */ /* 0x040fe400078e0200 */
[----:B------:R-:W-:Y:S02]  /*62a0*/  VIADD R9, R9, 0x1 ;  /* 0x0000000109097836 */ /* 0x000fe40000000000 */
[----:B------:R-:W0:Y:S03]  /*62b0*/  SYNCS.PHASECHK.TRANS64.TRYWAIT P0, [R5+URZ], R2 ;  /* 0x00000002050075a7 */ /* 0x000e26000800017f */
[----:B------:R-:W-:-:S04]  /*62c0*/  ISETP.NE.AND P1, PT, R9, 0x4, PT ;  /* 0x000000040900780c */ /* 0x000fc80003f25270 */
[----:B------:R-:W-:Y:S02]  /*62d0*/  SEL R3, RZ, 0x1, P1 ;  /* 0x00000001ff037807 */ /* 0x000fe40000800000 */
[----:B------:R-:W-:Y:S02]  /*62e0*/  SEL R9, R9, RZ, P1 ;  /* 0x000000ff09097207 */ /* 0x000fe40000800000 */
[----:B------:R-:W-:-:S03]  /*62f0*/  LOP3.LUT R10, R10, R3, RZ, 0x3c, !PT ;  /* 0x000000030a0a7212 */ /* 0x000fc600078e3cff */
[----:B------:R-:W-:Y:S01]  /*6300*/  IMAD R7, R9, 0x8, R0 ;  /* 0x0000000809077824 */ /* 0x000fe200078e0200 */
[----:B------:R-:W-:Y:S01]  /*6310*/  SHF.L.U32 R4, R10, 0x1f, RZ ;  /* 0x0000001f0a047819 */ /* 0x000fe200000006ff */
[----:B0-----:R-:W-:Y:S06]  /*6320*/  @!P0 BRA `(.L_x_118) ;  /* 0x0000000000dc8947 */ /* 0x001fec0003800000 */
.L_x_129:
[----:B------:R-:W1:Y:S01]  /*6330*/  SYNCS.PHASECHK.TRANS64.TRYWAIT P0, [R7+URZ], R4 ;  /* 0x00000004070075a7 */ /* 0x000e62000800017f */
[----:B0-----:R-:W-:-:S05]  /*6340*/  VIADD R2, R9, 0x1 ;  /* 0x0000000109027836 */ /* 0x001fca0000000000 */
[----:B------:R-:W-:-:S04]  /*6350*/  ISETP.NE.AND P1, PT, R2, 0x4, PT ;  /* 0x000000040200780c */ /* 0x000fc80003f25270 */
[----:B------:R-:W-:Y:S02]  /*6360*/  SEL R3, RZ, 0x1, P1 ;  /* 0x00000001ff037807 */ /* 0x000fe40000800000 */
[----:B------:R-:W-:Y:S02]  /*6370*/  SEL R9, R2, RZ, P1 ;  /* 0x000000ff02097207 */ /* 0x000fe40000800000 */
[----:B------:R-:W-:-:S03]  /*6380*/  LOP3.LUT R11, R10, R3, RZ, 0x3c, !PT ;  /* 0x000000030a0b7212 */ /* 0x000fc600078e3cff */
[----:B------:R-:W-:Y:S01]  /*6390*/  IMAD R6, R9, 0x8, R0 ;  /* 0x0000000809067824 */ /* 0x000fe200078e0200 */
[----:B------:R-:W-:Y:S01]  /*63a0*/  SHF.L.U32 R5, R11, 0x1f, RZ ;  /* 0x0000001f0b057819 */ /* 0x000fe200000006ff */
[----:B-1----:R-:W-:Y:S06]  /*63b0*/  @!P0 BRA `(.L_x_119) ;  /* 0x0000000000cc8947 */ /* 0x002fec0003800000 */
.L_x_130:
[----:B------:R-:W1:Y:S01]  /*63c0*/  SYNCS.PHASECHK.TRANS64.TRYWAIT P0, [R6+URZ], R5 ;  /* 0x00000005060075a7 */ /* 0x000e62000800017f */
[----:B------:R-:W-:-:S05]  /*63d0*/  VIADD R2, R9, 0x1 ;  /* 0x0000000109027836 */ /* 0x000fca0000000000 */
[----:B------:R-:W-:-:S04]  /*63e0*/  ISETP.NE.AND P1, PT, R2, 0x4, PT ;  /* 0x000000040200780c */ /* 0x000fc80003f25270 */
[----:B0-----:R-:W-:Y:S02]  /*63f0*/  SEL R4, RZ, 0x1, P1 ;  /* 0x00000001ff047807 */ /* 0x001fe40000800000 */
[----:B------:R-:W-:Y:S02]  /*6400*/  SEL R3, R2, RZ, P1 ;  /* 0x000000ff02037207 */ /* 0x000fe40000800000 */
[----:B------:R-:W-:Y:S01]  /*6410*/  LOP3.LUT R4, R11, R4, RZ, 0x3c, !PT ;  /* 0x000000040b047212 */ /* 0x000fe200078e3cff */
[----:B-1----:R-:W-:Y:S06]  /*6420*/  @!P0 BRA `(.L_x_120) ;  /* 0x0000000000c48947 */ /* 0x002fec0003800000 */
.L_x_131:
[----:B------:R-:W-:Y:S01]  /*6430*/  IMAD R3, R3, 0x8, R0 ;  /* 0x0000000803037824 */ /* 0x000fe200078e0200 */
[----:B------:R-:W-:-:S07]  /*6440*/  SHF.L.U32 R0, R4, 0x1f, RZ ;  /* 0x0000001f04007819 */ /* 0x000fce00000006ff */
.L_x_121:
[----:B-1----:R1:W2:Y:S02]  /*6450*/  SYNCS.PHASECHK.TRANS64.TRYWAIT P0, [R3+URZ], R0 ;  /* 0x00000000030075a7 */ /* 0x0022a4000800017f */
[----:B--2---:R-:W-:Y:S05]  /*6460*/  @!P0 NANOSLEEP.SYNCS 0x989680 ;  /* 0x009896800000895d */ /* 0x004fea0003900000 */
[----:B------:R-:W2:Y:S02]  /*6470*/  @!P0 SYNCS.PHASECHK.TRANS64 P0, [R3+URZ], R0 ;  /* 0x00000000030085a7 */ /* 0x000ea4000800007f */
[----:B--2---:R-:W-:Y:S05]  /*6480*/  @!P0 BRA `(.L_x_121) ;  /* 0xfffffffc00f08947 */ /* 0x004fea000383ffff */
.L_x_116:
[----:B------:R-:W-:Y:S05]  /*6490*/  BSYNC B0 ;  /* 0x0000000000007941 */ /* 0x000fea0003800000 */
.L_x_115:
[----:B------:R-:W-:Y:S05]  /*64a0*/  EXIT ;  /* 0x000000000000794d */ /* 0x000fea0003800000 */
.L_x_21:
[----:B-1----:R1:W2:Y:S02]  /*64b0*/  SYNCS.PHASECHK.TRANS64.TRYWAIT P1, [R3+URZ], R0 ;  /* 0x00000000030075a7 */ /* 0x0022a4000802017f */
[----:B--2---:R-:W-:Y:S05]  /*64c0*/  @!P1 NANOSLEEP.SYNCS 0x989680 ;  /* 0x009896800000995d */ /* 0x004fea0003900000 */
[----:B------:R-:W2:Y:S02]  /*64d0*/  @!P1 SYNCS.PHASECHK.TRANS64 P1, [R3+URZ], R0 ;  /* 0x00000000030095a7 */ /* 0x000ea4000802007f */
[----:B--2---:R-:W-:Y:S05]  /*64e0*/  @!P1 BRA `(.L_x_21) ;  /* 0xfffffffc00f09947 */ /* 0x004fea000383ffff */
[----:B------:R-:W-:Y:S05]  /*64f0*/  BRA `(.L_x_20) ;  /* 0xffffffb000ac7947 */ /* 0x000fea000383ffff */
.L_x_26:
[----:B-1----:R1:W2:Y:S02]  /*6500*/  SYNCS.PHASECHK.TRANS64.TRYWAIT P1, [R5+URZ], R4 ;  /* 0x00000004050075a7 */ /* 0x0022a4000802017f */
[----:B--2---:R-:W-:Y:S05]  /*6510*/  @!P1 NANOSLEEP.SYNCS 0x989680 ;  /* 0x009896800000995d */ /* 0x004fea0003900000 */
[----:B------:R-:W2:Y:S02]  /*6520*/  @!P1 SYNCS.PHASECHK.TRANS64 P1, [R5+URZ], R4 ;  /* 0x00000004050095a7 */ /* 0x000ea4000802007f */
[----:B--2---:R-:W-:Y:S05]  /*6530*/  @!P1 BRA `(.L_x_26) ;  /* 0xfffffffc00f09947 */ /* 0x004fea000383ffff */
[----:B------:R-:W-:Y:S05]  /*6540*/  BRA `(.L_x_25) ;  /* 0xffffffb400f87947 */ /* 0x000fea000383ffff */
.L_x_103:
[----:B------:R-:W-:Y:S01]  /*6550*/  BSSY B1, `(.L_x_122) ;  /* 0x0000006000017945 */ /* 0x000fe20003800000 */
[----:B------:R-:W-:-:S07]  /*6560*/  IMAD.MOV.U32 R15, RZ, RZ, -0x1 ;  /* 0xffffffffff0f7424 */ /* 0x000fce00078e00ff */
[----:B------:R-:W-:Y:S05]  /*6570*/  WARPSYNC.COLLECTIVE R15, `(.L_x_123) ;  /* 0x000000000f0c7348 */ /* 0x000fea0003c00000 */
[----:B------:R-:W-:Y:S02]  /*6580*/  ELECT P6, UR62, PT ;  /* 0x00000000003e782f */ /* 0x000fe400038c0000 */
[----:B------:R-:W-:Y:S01]  /*6590*/  MOV R14, UR62 ;  /* 0x0000003e000e7c02 */ /* 0x000fe20008000f00 */
[----:B------:R-:W-:Y:S10]  /*65a0*/  ENDCOLLECTIVE ;  /* 0x000000000000791b */ /* 0x000ff40003800000 */
.L_x_123:
[----:B------:R-:W-:Y:S05]  /*65b0*/  BSYNC B1 ;  /* 0x0000000000017941 */ /* 0x000fea0003800000 */
.L_x_122:
[----:B------:R-:W-:Y:S05]  /*65c0*/  BRA `(.L_x_124) ;  /* 0xfffffff000007947 */ /* 0x000fea000383ffff */
.L_x_106:
[----:B-1----:R1:W2:Y:S02]  /*65d0*/  SYNCS.PHASECHK.TRANS64.TRYWAIT P0, [R20+URZ+0x20], R13 ;  /* 0x0000200d140075a7 */ /* 0x0022a4000800017f */
[----:B--2---:R-:W-:Y:S05]  /*65e0*/  @!P0 NANOSLEEP.SYNCS 0x989680 ;  /* 0x009896800000895d */ /* 0x004fea0003900000 */
[----:B------:R-:W2:Y:S02]  /*65f0*/  @!P0 SYNCS.PHASECHK.TRANS64 P0, [R20+URZ+0x20], R13 ;  /* 0x0000200d140085a7 */ /* 0x000ea4000800007f */
[----:B--2---:R-:W-:Y:S05]  /*6600*/  @!P0 BRA `(.L_x_106) ;  /* 0xfffffffc00f08947 */ /* 0x004fea000383ffff */
[----:B------:R-:W-:Y:S05]  /*6610*/  BRA `(.L_x_125) ;  /* 0xfffffff0003c7947 */ /* 0x000fea000383ffff */
.L_x_114:
[----:B------:R-:W-:Y:S01]  /*6620*/  BSSY B0, `(.L_x_126) ;  /* 0x0000006000007945 */ /* 0x000fe20003800000 */
[----:B------:R-:W-:-:S07]  /*6630*/  IMAD.MOV.U32 R15, RZ, RZ, -0x1 ;  /* 0xffffffffff0f7424 */ /* 0x000fce00078e00ff */
[----:B------:R-:W-:Y:S05]  /*6640*/  WARPSYNC.COLLECTIVE R15, `(.L_x_127) ;  /* 0x000000000f0c7348 */ /* 0x000fea0003c00000 */
[----:B------:R-:W-:Y:S02]  /*6650*/  ELECT P6, UR62, PT ;  /* 0x00000000003e782f */ /* 0x000fe400038c0000 */
[----:B------:R-:W-:Y:S01]  /*6660*/  MOV R14, UR62 ;  /* 0x0000003e000e7c02 */ /* 0x000fe20008000f00 */
[----:B------:R-:W-:Y:S10]  /*6670*/  ENDCOLLECTIVE ;  /* 0x000000000000791b */ /* 0x000ff40003800000 */
.L_x_127:
[----:B------:R-:W-:Y:S05]  /*6680*/  BSYNC B0 ;  /* 0x0000000000007941 */ /* 0x000fea0003800000 */
.L_x_126:
[----:B------:R-:W-:Y:S05]  /*6690*/  BRA `(.L_x_128) ;  /* 0xfffffff800d07947 */ /* 0x000fea000383ffff */
.L_x_118:
[----:B0-----:R0:W1:Y:S02]  /*66a0*/  SYNCS.PHASECHK.TRANS64.TRYWAIT P0, [R5+URZ], R2 ;  /* 0x00000002050075a7 */ /* 0x001064000800017f */
[----:B-1----:R-:W-:Y:S05]  /*66b0*/  @!P0 NANOSLEEP.SYNCS 0x989680 ;  /* 0x009896800000895d */ /* 0x002fea0003900000 */
[----:B------:R-:W1:Y:S02]  /*66c0*/  @!P0 SYNCS.PHASECHK.TRANS64 P0, [R5+URZ], R2 ;  /* 0x00000002050085a7 */ /* 0x000e64000800007f */
[----:B-1----:R-:W-:Y:S05]  /*66d0*/  @!P0 BRA `(.L_x_118) ;  /* 0xfffffffc00f08947 */ /* 0x002fea000383ffff */
[----:B------:R-:W-:Y:S05]  /*66e0*/  BRA `(.L_x_129) ;  /* 0xfffffffc00107947 */ /* 0x000fea000383ffff */
.L_x_119:
[----:B0-----:R0:W1:Y:S02]  /*66f0*/  SYNCS.PHASECHK.TRANS64.TRYWAIT P0, [R7+URZ], R4 ;  /* 0x00000004070075a7 */ /* 0x001064000800017f */
[----:B-1----:R-:W-:Y:S05]  /*6700*/  @!P0 NANOSLEEP.SYNCS 0x989680 ;  /* 0x009896800000895d */ /* 0x002fea0003900000 */
[----:B------:R-:W1:Y:S02]  /*6710*/  @!P0 SYNCS.PHASECHK.TRANS64 P0, [R7+URZ], R4 ;  /* 0x00000004070085a7 */ /* 0x000e64000800007f */
[----:B-1----:R-:W-:Y:S05]  /*6720*/  @!P0 BRA `(.L_x_119) ;  /* 0xfffffffc00f08947 */ /* 0x002fea000383ffff */
[----:B------:R-:W-:Y:S05]  /*6730*/  BRA `(.L_x_130) ;  /* 0xfffffffc00207947 */ /* 0x000fea000383ffff */
.L_x_120:
[----:B0-----:R0:W1:Y:S02]  /*6740*/  SYNCS.PHASECHK.TRANS64.TRYWAIT P0, [R6+URZ], R5 ;  /* 0x00000005060075a7 */ /* 0x001064000800017f */
[----:B-1----:R-:W-:Y:S05]  /*6750*/  @!P0 NANOSLEEP.SYNCS 0x989680 ;  /* 0x009896800000895d */ /* 0x002fea0003900000 */
[----:B------:R-:W1:Y:S02]  /*6760*/  @!P0 SYNCS.PHASECHK.TRANS64 P0, [R6+URZ], R5 ;  /* 0x00000005060085a7 */ /* 0x000e64000800007f */
[----:B-1----:R-:W-:Y:S05]  /*6770*/  @!P0 BRA `(.L_x_120) ;  /* 0xfffffffc00f08947 */ /* 0x002fea000383ffff */
[----:B------:R-:W-:Y:S05]  /*6780*/  BRA `(.L_x_131) ;  /* 0xfffffffc00287947 */ /* 0x000fea000383ffff */
.L_x_132:
[----:B------:R-:W-:-:S00]  /*6790*/  BRA `(.L_x_132) ;  /* 0xfffffffc00fc7947 */ /* 0x000fc0000383ffff */
[----:B------:R-:W-:-:S00]  /*67a0*/  NOP ;  /* 0x0000000000007918 */ /* 0x000fc00000000000 */
        /* <DEDUP_REMOVED lines=13> */
.L_x_133:


//--------------------- .nv.global.init           --------------------------
	.section	.nv.global.init,"aw",@progbits
.nv.global.init:
	.type		$str$22,@object
	.size		$str$22,($str$23 - $str$22)
$str$22:
        /*0000*/ 	.byte	0x6b, 0x5f, 0x74, 0x69, 0x6c, 0x65, 0x5f, 0x63, 0x6f, 0x75, 0x6e, 0x74, 0x20, 0x3e, 0x3d, 0x20
        /*0010*/ 	.byte	0x31, 0x00
	.type		$str$23,@object
	.size		$str$23,(__unnamed_1 - $str$23)
$str$23:
        /*0012*/ 	.byte	0x2f, 0x74, 0x6d, 0x70, 0x2f, 0x63, 0x75, 0x74, 0x6c, 0x61, 0x73, 0x73, 0x5f, 0x73, 0x77, 0x65
        /*0022*/ 	.byte	0x65, 0x70, 0x5f, 0x73, 0x72, 0x63, 0x2f, 0x69, 0x6e, 0x63, 0x6c, 0x75, 0x64, 0x65, 0x2f, 0x63
        /*0032*/ 	.byte	0x75, 0x74, 0x6c, 0x61, 0x73, 0x73, 0x2f, 0x67, 0x65, 0x6d, 0x6d, 0x2f, 0x63, 0x6f, 0x6c, 0x6c
        /*0042*/ 	.byte	0x65, 0x63, 0x74, 0x69, 0x76, 0x65, 0x2f, 0x73, 0x6d, 0x39, 0x30, 0x5f, 0x6d, 0x6d, 0x61, 0x5f
        /*0052*/ 	.byte	0x74, 0x6d, 0x61, 0x5f, 0x67, 0x6d, 0x6d, 0x61, 0x5f, 0x73, 0x73, 0x5f, 0x77, 0x61, 0x72, 0x70
        /*0062*/ 	.byte	0x73, 0x70, 0x65, 0x63, 0x69, 0x61, 0x6c, 0x69, 0x7a, 0x65, 0x64, 0x2e, 0x68, 0x70, 0x70, 0x00
	.type		__unnamed_1,@object
	.size		__unnamed_1,(.L_0 - __unnamed_1)
__unnamed_1:
        /*0072*/ 	.byte	0x76, 0x6f, 0x69, 0x64, 0x20, 0x63, 0x75, 0x74, 0x6c, 0x61, 0x73, 0x73, 0x3a, 0x3a, 0x67, 0x65
        /* <DEDUP_REMOVED lines=180> */
        /*0bc2*/ 	.byte	0x65, 0x3a, 0x3a, 0x69, 0x64, 0x65, 0x6e, 0x74, 0x69, 0x74, 0x79, 0x5d, 0x00
.L_0:


//--------------------- .nv.shared._ZN7cutlass13device_kernelINS_4gemm6kernel13GemmUniversalIN4cute5tupleIJiiiiEEENS1_10collective13CollectiveMmaINS1_34MainloopSm90TmaGmmaWarpSpecializedILi4ENS5_IJNS4_1CILi2EEESB_NSA_ILi1EEEEEENS1_35KernelTmaWarpSpecializedCooperativeEEENS5_IJNSA_ILi128EEENSA_ILi64EEESG_EEENS_6half_tENS5_IJlSC_lEEESJ_SK_NS4_8TiledMMAINS4_8MMA_AtomIJNS4_4SM904GMMA25MMA_64x64x16_F32F16F16_SSILNSO_5MajorE0ELSQ_0ELNSO_7ScaleInE1ELSR_1EEEEEENS4_6LayoutINS5_IJSB_SC_SC_EEENS5_IJSC_NSA_ILi0EEESW_EEEEENS5_IJNS4_10UnderscoreESZ_SZ_EEEEENS4_23SM90_TMA_LOAD_MULTICASTENS4_14ComposedLayoutINS4_7SwizzleILi3ELi4ELi3EEENS4_18smem_ptr_flag_bitsILi16EEENSU_INS5_IJNSA_ILi8EEESH_EEENS5_IJSH_SC_EEEEEEEvNS4_8identityES12_S1C_vS1D_EENS_8epilogue10collective6detail29Sm90TmaWarpSpecializedAdapterINS1G_15DefaultEpilogueISJ_SK_SK_NS1F_6thread17LinearCombinationISJ_Li1EffLNS1K_9ScaleType4KindE0ELNS_15FloatRoundStyleE2ESJ_EENS1_15EpilogueDefaultEEEEEvvEEEEvNT_6ParamsE --------------------------
	.section	.nv.shared._ZN7cutlass13device_kernelINS_4gemm6kernel13GemmUniversalIN4cute5tupleIJiiiiEEENS1_10collective13CollectiveMmaINS1_34MainloopSm90TmaGmmaWarpSpecializedILi4ENS5_IJNS4_1CILi2EEESB_NSA_ILi1EEEEEENS1_35KernelTmaWarpSpecializedCooperativeEEENS5_IJNSA_ILi128EEENSA_ILi64EEESG_EEENS_6half_tENS5_IJlSC_lEEESJ_SK_NS4_8TiledMMAINS4_8MMA_AtomIJNS4_4SM904GMMA25MMA_64x64x16_F32F16F16_SSILNSO_5MajorE0ELSQ_0ELNSO_7ScaleInE1ELSR_1EEEEEENS4_6LayoutINS5_IJSB_SC_SC_EEENS5_IJSC_NSA_ILi0EEESW_EEEEENS5_IJNS4_10UnderscoreESZ_SZ_EEEEENS4_23SM90_TMA_LOAD_MULTICASTENS4_14ComposedLayoutINS4_7SwizzleILi3ELi4ELi3EEENS4_18smem_ptr_flag_bitsILi16EEENSU_INS5_IJNSA_ILi8EEESH_EEENS5_IJSH_SC_EEEEEEEvNS4_8identityES12_S1C_vS1D_EENS_8epilogue10collective6detail29Sm90TmaWarpSpecializedAdapterINS1G_15DefaultEpilogueISJ_SK_SK_NS1F_6thread17LinearCombinationISJ_Li1EffLNS1K_9ScaleType4KindE0ELNS_15FloatRoundStyleE2ESJ_EENS1_15EpilogueDefaultEEEEEvvEEEEvNT_6ParamsE,"aw",@nobits
	.sectionflags	@""
	.align	16
	.zero		1024


//--------------------- .nv.shared.reserved.0     --------------------------
	.section	.nv.shared.reserved.0,"aw",@nobits
	.weak		__nv_reservedSMEM_offset_0_alias
	.size		__nv_reservedSMEM_offset_0_alias, 0, 0
	.other		__nv_reservedSMEM_offset_0_alias,@"STO_CUDA_RESERVED_SHARED STV_DEFAULT"
__nv_reservedSMEM_offset_0_alias:
	.zero		0


//--------------------- .nv.global                --------------------------
	.section	.nv.global,"aw",@nobits
.nv.global:
	.type		_ZN39_INTERNAL_5fffde0d_4_k_cu_1348be61_37964cute1_E,@object
	.size		_ZN39_INTERNAL_5fffde0d_4_k_cu_1348be61_37964cute1_E,(_ZN39_INTERNAL_5fffde0d_4_k_cu_1348be61_37964cuda3std3__45__cpo6cbeginE - _ZN39_INTERNAL_5fffde0d_4_k_cu_1348be61_37964cute1_E)
_ZN39_INTERNAL_5fffde0d_4_k_cu_1348be61_37964cute1_E:
	.zero		1
	.type		_ZN39_INTERNAL_5fffde0d_4_k_cu_1348be61_37964cuda3std3__45__cpo6cbeginE,@object
	.size		_ZN39_INTERNAL_5fffde0d_4_k_cu_1348be61_37964cuda3std3__45__cpo6cbeginE,(_ZN39_INTERNAL_5fffde0d_4_k_cu_1348be61_37964cuda3std3__48in_placeE - _ZN39_INTERNAL_5fffde0d_4_k_cu_1348be61_37964cuda3std3__45__cpo6cbeginE)
_ZN39_INTERNAL_5fffde0d_4_k_cu_1348be61_37964cuda3std3__45__cpo6cbeginE:
	.zero		1
	.type		_ZN39_INTERNAL_5fffde0d_4_k_cu_1348be61_37964cuda3std3__48in_placeE,@object
	.size		_ZN39_INTERNAL_5fffde0d_4_k_cu_1348be61_37964cuda3std3__48in_placeE,(_ZN39_INTERNAL_5fffde0d_4_k_cu_1348be61_37964cuda3std6ranges3__45__cpo9iter_moveE - _ZN39_INTERNAL_5fffde0d_4_k_cu_1348be61_37964cuda3std3__48in_placeE)
_ZN39_INTERNAL_5fffde0d_4_k_cu_1348be61_37964cuda3std3__48in_placeE:
	.zero		1
	.type		_ZN39_INTERNAL_5fffde0d_4_k_cu_1348be61_37964cuda3std6ranges3__45__cpo9iter_moveE,@object
	.size		_ZN39_INTERNAL_5fffde0d_4_k_cu_1348be61_37964cuda3std6ranges3__45__cpo9iter_moveE,(_ZN39_INTERNAL_5fffde0d_4_k_cu_1348be61_37964cuda3std3__45__cpo5beginE - _ZN39_INTERNAL_5fffde0d_4_k_cu_1348be61_37964cuda3std6ranges3__45__cpo9iter_moveE)
_ZN39_INTERNAL_5fffde0d_4_k_cu_1348be61_37964cuda3std6ranges3__45__cpo9iter_moveE:
	.zero		1
	.type		_ZN39_INTERNAL_5fffde0d_4_k_cu_1348be61_37964cuda3std3__45__cpo5beginE,@object
	.size		_ZN39_INTERNAL_5fffde0d_4_k_cu_1348be61_37964cuda3std3__45__cpo5beginE,(_ZN39_INTERNAL_5fffde0d_4_k_cu_1348be61_37964cuda3std3__441_GLOBAL__N__5fffde0d_4_k_cu_1348be61_37966ignoreE - _ZN39_INTERNAL_5fffde0d_4_k_cu_1348be61_37964cuda3std3__45__cpo5beginE)
_ZN39_INTERNAL_5fffde0d_4_k_cu_1348be61_37964cuda3std3__45__cpo5beginE:
	.zero		1
	.type		_ZN39_INTERNAL_5fffde0d_4_k_cu_1348be61_37964cuda3std3__441_GLOBAL__N__5fffde0d_4_k_cu_1348be61_37966ignoreE,@object
	.size		_ZN39_INTERNAL_5fffde0d_4_k_cu_1348be61_37964cuda3std3__441_GLOBAL__N__5fffde0d_4_k_cu_1348be61_37966ignoreE,(_ZN39_INTERNAL_5fffde0d_4_k_cu_1348be61_37964cute7productE - _ZN39_INTERNAL_5fffde0d_4_k_cu_1348be61_37964cuda3std3__441_GLOBAL__N__5fffde0d_4_k_cu_1348be61_37966ignoreE)
_ZN39_INTERNAL_5fffde0d_4_k_cu_1348be61_37964cuda3std3__441_GLOBAL__N__5fffde0d_4_k_cu_1348be61_37966ignoreE:
	.zero		1
	.type		_ZN39_INTERNAL_5fffde0d_4_k_cu_1348be61_37964cute7productE,@object
	.size		_ZN39_INTERNAL_5fffde0d_4_k_cu_1348be61_37964cute7productE,(_ZN39_INTERNAL_5fffde0d_4_k_cu_1348be61_37964cuda3std3__45__cpo3endE - _ZN39_INTERNAL_5fffde0d_4_k_cu_1348be61_37964cute7productE)
_ZN39_INTERNAL_5fffde0d_4_k_cu_1348be61_37964cute7productE:
	.zero		1
	.type		_ZN39_INTERNAL_5fffde0d_4_k_cu_1348be61_37964cuda3std3__45__cpo3endE,@object
	.size		_ZN39_INTERNAL_5fffde0d_4_k_cu_1348be61_37964cuda3std3__45__cpo3endE,(_ZN39_INTERNAL_5fffde0d_4_k_cu_1348be61_37964cuda3std3__419piecewise_constructE - _ZN39_INTERNAL_5fffde0d_4_k_cu_1348be61_37964cuda3std3__45__cpo3endE)
_ZN39_INTERNAL_5fffde0d_4_k_cu_1348be61_37964cuda3std3__45__cpo3endE:
	.zero		1
	.type		_ZN39_INTERNAL_5fffde0d_4_k_cu_1348be61_37964cuda3std3__419piecewise_constructE,@object
	.size		_ZN39_INTERNAL_5fffde0d_4_k_cu_1348be61_37964cuda3std3__419piecewise_constructE,(_ZN39_INTERNAL_5fffde0d_4_k_cu_1348be61_37964cuda3std3__45__cpo4cendE - _ZN39_INTERNAL_5fffde0d_4_k_cu_1348be61_37964cuda3std3__419piecewise_constructE)
_ZN39_INTERNAL_5fffde0d_4_k_cu_1348be61_37964cuda3std3__419piecewise_constructE:
	.zero		1
	.type		_ZN39_INTERNAL_5fffde0d_4_k_cu_1348be61_37964cuda3std3__45__cpo4cendE,@object
	.size		_ZN39_INTERNAL_5fffde0d_4_k_cu_1348be61_37964cuda3std3__45__cpo4cendE,(_ZN39_INTERNAL_5fffde0d_4_k_cu_1348be61_37964cuda3std6ranges3__45__cpo4swapE - _ZN39_INTERNAL_5fffde0d_4_k_cu_1348be61_37964cuda3std3__45__cpo4cendE)
_ZN39_INTERNAL_5fffde0d_4_k_cu_1348be61_37964cuda3std3__45__cpo4cendE:
	.zero		1
	.type		_ZN39_INTERNAL_5fffde0d_4_k_cu_1348be61_37964cuda3std6ranges3__45__cpo4swapE,@object
	.size		_ZN39_INTERNAL_5fffde0d_4_k_cu_1348be61_37964cuda3std6ranges3__45__cpo4swapE,(.L_8 - _ZN39_INTERNAL_5fffde0d_4_k_cu_1348be61_37964cuda3std6ranges3__45__cpo4swapE)
_ZN39_INTERNAL_5fffde0d_4_k_cu_1348be61_37964cuda3std6ranges3__45__cpo4swapE:
	.zero		1
.L_8:


//--------------------- .nv.constant0._ZN7cutlass13device_kernelINS_4gemm6kernel13GemmUniversalIN4cute5tupleIJiiiiEEENS1_10collective13CollectiveMmaINS1_34MainloopSm90TmaGmmaWarpSpecializedILi4ENS5_IJNS4_1CILi2EEESB_NSA_ILi1EEEEEENS1_35KernelTmaWarpSpecializedCooperativeEEENS5_IJNSA_ILi128EEENSA_ILi64EEESG_EEENS_6half_tENS5_IJlSC_lEEESJ_SK_NS4_8TiledMMAINS4_8MMA_AtomIJNS4_4SM904GMMA25MMA_64x64x16_F32F16F16_SSILNSO_5MajorE0ELSQ_0ELNSO_7ScaleInE1ELSR_1EEEEEENS4_6LayoutINS5_IJSB_SC_SC_EEENS5_IJSC_NSA_ILi0EEESW_EEEEENS5_IJNS4_10UnderscoreESZ_SZ_EEEEENS4_23SM90_TMA_LOAD_MULTICASTENS4_14ComposedLayoutINS4_7SwizzleILi3ELi4ELi3EEENS4_18smem_ptr_flag_bitsILi16EEENSU_INS5_IJNSA_ILi8EEESH_EEENS5_IJSH_SC_EEEEEEEvNS4_8identityES12_S1C_vS1D_EENS_8epilogue10collective6detail29Sm90TmaWarpSpecializedAdapterINS1G_15DefaultEpilogueISJ_SK_SK_NS1F_6thread17LinearCombinationISJ_Li1EffLNS1K_9ScaleType4KindE0ELNS_15FloatRoundStyleE2ESJ_EENS1_15EpilogueDefaultEEEEEvvEEEEvNT_6ParamsE --------------------------
	.section	.nv.constant0._ZN7cutlass13device_kernelINS_4gemm6kernel13GemmUniversalIN4cute5tupleIJiiiiEEENS1_10collective13CollectiveMmaINS1_34MainloopSm90TmaGmmaWarpSpecializedILi4ENS5_IJNS4_1CILi2EEESB_NSA_ILi1EEEEEENS1_35KernelTmaWarpSpecializedCooperativeEEENS5_IJNSA_ILi128EEENSA_ILi64EEESG_EEENS_6half_tENS5_IJlSC_lEEESJ_SK_NS4_8TiledMMAINS4_8MMA_AtomIJNS4_4SM904GMMA25MMA_64x64x16_F32F16F16_SSILNSO_5MajorE0ELSQ_0ELNSO_7ScaleInE1ELSR_1EEEEEENS4_6LayoutINS5_IJSB_SC_SC_EEENS5_IJSC_NSA_ILi0EEESW_EEEEENS5_IJNS4_10UnderscoreESZ_SZ_EEEEENS4_23SM90_TMA_LOAD_MULTICASTENS4_14ComposedLayoutINS4_7SwizzleILi3ELi4ELi3EEENS4_18smem_ptr_flag_bitsILi16EEENSU_INS5_IJNSA_ILi8EEESH_EEENS5_IJSH_SC_EEEEEEEvNS4_8identityES12_S1C_vS1D_EENS_8epilogue10collective6detail29Sm90TmaWarpSpecializedAdapterINS1G_15DefaultEpilogueISJ_SK_SK_NS1F_6thread17LinearCombinationISJ_Li1EffLNS1K_9ScaleType4KindE0ELNS_15FloatRoundStyleE2ESJ_EENS1_15EpilogueDefaultEEEEEvvEEEEvNT_6ParamsE,"a",@progbits
	.sectionflags	@""
	.align	4
.nv.constant0._ZN7cutlass13device_kernelINS_4gemm6kernel13GemmUniversalIN4cute5tupleIJiiiiEEENS1_10collective13CollectiveMmaINS1_34MainloopSm90TmaGmmaWarpSpecializedILi4ENS5_IJNS4_1CILi2EEESB_NSA_ILi1EEEEEENS1_35KernelTmaWarpSpecializedCooperativeEEENS5_IJNSA_ILi128EEENSA_ILi64EEESG_EEENS_6half_tENS5_IJlSC_lEEESJ_SK_NS4_8TiledMMAINS4_8MMA_AtomIJNS4_4SM904GMMA25MMA_64x64x16_F32F16F16_SSILNSO_5MajorE0ELSQ_0ELNSO_7ScaleInE1ELSR_1EEEEEENS4_6LayoutINS5_IJSB_SC_SC_EEENS5_IJSC_NSA_ILi0EEESW_EEEEENS5_IJNS4_10UnderscoreESZ_SZ_EEEEENS4_23SM90_TMA_LOAD_MULTICASTENS4_14ComposedLayoutINS4_7SwizzleILi3ELi4ELi3EEENS4_18smem_ptr_flag_bitsILi16EEENSU_INS5_IJNSA_ILi8EEESH_EEENS5_IJSH_SC_EEEEEEEvNS4_8identityES12_S1C_vS1D_EENS_8epilogue10collective6detail29Sm90TmaWarpSpecializedAdapterINS1G_15DefaultEpilogueISJ_SK_SK_NS1F_6thread17LinearCombinationISJ_Li1EffLNS1K_9ScaleType4KindE0ELNS_15FloatRoundStyleE2ESJ_EENS1_15EpilogueDefaultEEEEEvvEEEEvNT_6ParamsE:
	.zero		1664


//--------------------- SYMBOLS --------------------------

	.type		.nv.reservedSmem.offset0,@object
	.size		.nv.reservedSmem.offset0,0x4
	.type		__assertfail,@function
